// auto-generated by cutlass_sweep.gemm — config: {"arch": "sm_90", "cluster_m": 2, "cluster_n": 1, "dtype": "bf16", "dtype_b": "bf16", "layout": "nt", "stages": 0, "tile_k": 128, "tile_m": 64, "tile_n": 192}
#include "cutlass/cutlass.h"
#include "cutlass/gemm/collective/collective_builder.hpp"
#include "cutlass/gemm/device/gemm_universal_adapter.h"
#include "cutlass/gemm/kernel/gemm_universal.hpp"
#include "cutlass/epilogue/collective/collective_builder.hpp"

using ElemA = cutlass::bfloat16_t;
using ElemB = cutlass::bfloat16_t;
using ElemCD = cutlass::bfloat16_t;
using Acc  = float;
using TileShape    = cute::Shape<cute::_64, cute::_192, cute::_128>;
using ClusterShape = cute::Shape<cute::_2, cute::_1, cute::_1>;

using CollectiveEpilogue = typename cutlass::epilogue::collective::CollectiveBuilder<
    cutlass::arch::Sm90, cutlass::arch::OpClassTensorOp,
    TileShape, ClusterShape,
    cutlass::epilogue::collective::EpilogueTileAuto,
    Acc, Acc,
    ElemCD, cutlass::layout::RowMajor, 128 / cutlass::sizeof_bits<ElemCD>::value,
    ElemCD, cutlass::layout::RowMajor, 128 / cutlass::sizeof_bits<ElemCD>::value,
    cutlass::epilogue::collective::EpilogueScheduleAuto
  >::CollectiveOp;

using CollectiveMainloop = typename cutlass::gemm::collective::CollectiveBuilder<
    cutlass::arch::Sm90, cutlass::arch::OpClassTensorOp,
    ElemA, cutlass::layout::RowMajor, 128 / cutlass::sizeof_bits<ElemA>::value,
    ElemB, cutlass::layout::ColumnMajor, 128 / cutlass::sizeof_bits<ElemB>::value,
    Acc,
    TileShape, ClusterShape,
    cutlass::gemm::collective::StageCountAutoCarveout<static_cast<int>(sizeof(typename CollectiveEpilogue::SharedStorage))>,
    cutlass::gemm::collective::KernelScheduleAuto
  >::CollectiveOp;

using GemmKernel = cutlass::gemm::kernel::GemmUniversal<
    cute::Shape<int,int,int,int>,
    CollectiveMainloop,
    CollectiveEpilogue
>;
using Gemm = cutlass::gemm::device::GemmUniversalAdapter<GemmKernel>;

// Force the device kernel symbol into the cubin without needing a host main.
auto* _anchor = &cutlass::device_kernel<GemmKernel>;


// ===== COMPILED SASS (sm_90a) =====

	.target	sm_90a

	.elftype	@"ET_EXEC"


//--------------------- .note.nv.tkinfo           --------------------------
	.section	.note.nv.tkinfo,"",@"SHT_NOTE"
	.sectionflags	@"SHF_NOTE_NV_TKINFO"
	.tkinfo
        /*0018*/ 	.word	0x00000002
        /*0030*/ 	.string	""
        /*0030*/ 	.string	"ptxas"
        /*0030*/ 	.string	"Cuda compilation tools, release 13.0, V13.0.88"
        /*0030*/ 	.string	"Build cuda_13.0.r13.0/compiler.36424714_0"
        /*0030*/ 	.string	"-arch sm_90a -m 64 "



//--------------------- .note.nv.cuinfo           --------------------------
	.section	.note.nv.cuinfo,"",@"SHT_NOTE"
	.sectionflags	@"SHF_NOTE_NV_CUINFO"
        /*0018*/ 	.short	0x0002
        /*001a*/ 	.short	0x005a
        /*001c*/ 	.short	0x0082
	.zero		2


//--------------------- .nv.info                  --------------------------
	.section	.nv.info,"",@"SHT_CUDA_INFO"
	.align	4


	//----- nvinfo : EIATTR_REGCOUNT
	.align		4
        /*0000*/ 	.byte	0x04, 0x2f
        /*0002*/ 	.short	(.L_15 - .L_14)
	.align		4
.L_14:
        /*0004*/ 	.word	index@(_ZN7cutlass13device_kernelINS_4gemm6kernel13GemmUniversalIN4cute5tupleIJiiiiEEENS1_10collective13CollectiveMmaINS1_34MainloopSm90TmaGmmaWarpSpecializedILi3ENS5_IJNS4_1CILi2EEENSA_ILi1EEESC_EEENS1_32KernelTmaWarpSpecializedPingpongEEENS5_IJNSA_ILi64EEENSA_ILi192EEENSA_ILi128EEEEEENS_10bfloat16_tENS5_IJlSC_lEEESK_SL_NS4_8TiledMMAINS4_8MMA_AtomIJNS4_4SM904GMMA28MMA_64x192x16_F32BF16BF16_SSILNSP_5MajorE0ELSR_0ELNSP_7ScaleInE1ELSS_1EEEEEENS4_6LayoutINS5_IJSC_SC_SC_EEENS5_IJNSA_ILi0EEESX_SX_EEEEENS5_IJNS4_10UnderscoreES10_S10_EEEEENS4_13SM90_TMA_LOADENS4_14ComposedLayoutINS4_7SwizzleILi3ELi4ELi3EEENS4_18smem_ptr_flag_bitsILi16EEENSV_INS5_IJNSA_ILi8EEESG_EEENS5_IJSG_SC_EEEEEEEvNS4_8identityENS4_23SM90_TMA_LOAD_MULTICASTES1D_vS1E_EENS_8epilogue10collective6detail29Sm90TmaWarpSpecializedAdapterINS1I_15DefaultEpilogueISK_SL_SL_NS1H_6thread17LinearCombinationISK_Li1EffLNS1M_9ScaleType4KindE0ELNS_15FloatRoundStyleE2ESK_EENS1_15EpilogueDefaultEEEEEvvEEEEvNT_6ParamsE)
        /*0008*/ 	.word	0x000000a8


	//----- nvinfo : EIATTR_FRAME_SIZE
	.align		4
.L_15:
        /*000c*/ 	.byte	0x04, 0x11
        /*000e*/ 	.short	(.L_17 - .L_16)
	.align		4
.L_16:
        /*0010*/ 	.word	index@(_ZN7cutlass13device_kernelINS_4gemm6kernel13GemmUniversalIN4cute5tupleIJiiiiEEENS1_10collective13CollectiveMmaINS1_34MainloopSm90TmaGmmaWarpSpecializedILi3ENS5_IJNS4_1CILi2EEENSA_ILi1EEESC_EEENS1_32KernelTmaWarpSpecializedPingpongEEENS5_IJNSA_ILi64EEENSA_ILi192EEENSA_ILi128EEEEEENS_10bfloat16_tENS5_IJlSC_lEEESK_SL_NS4_8TiledMMAINS4_8MMA_AtomIJNS4_4SM904GMMA28MMA_64x192x16_F32BF16BF16_SSILNSP_5MajorE0ELSR_0ELNSP_7ScaleInE1ELSS_1EEEEEENS4_6LayoutINS5_IJSC_SC_SC_EEENS5_IJNSA_ILi0EEESX_SX_EEEEENS5_IJNS4_10UnderscoreES10_S10_EEEEENS4_13SM90_TMA_LOADENS4_14ComposedLayoutINS4_7SwizzleILi3ELi4ELi3EEENS4_18smem_ptr_flag_bitsILi16EEENSV_INS5_IJNSA_ILi8EEESG_EEENS5_IJSG_SC_EEEEEEEvNS4_8identityENS4_23SM90_TMA_LOAD_MULTICASTES1D_vS1E_EENS_8epilogue10collective6detail29Sm90TmaWarpSpecializedAdapterINS1I_15DefaultEpilogueISK_SL_SL_NS1H_6thread17LinearCombinationISK_Li1EffLNS1M_9ScaleType4KindE0ELNS_15FloatRoundStyleE2ESK_EENS1_15EpilogueDefaultEEEEEvvEEEEvNT_6ParamsE)
        /*0014*/ 	.word	0x00000008


	//----- nvinfo : EIATTR_MIN_STACK_SIZE
	.align		4
.L_17:
        /*0018*/ 	.byte	0x04, 0x12
        /*001a*/ 	.short	(.L_19 - .L_18)
	.align		4
.L_18:
        /*001c*/ 	.word	index@(_ZN7cutlass13device_kernelINS_4gemm6kernel13GemmUniversalIN4cute5tupleIJiiiiEEENS1_10collective13CollectiveMmaINS1_34MainloopSm90TmaGmmaWarpSpecializedILi3ENS5_IJNS4_1CILi2EEENSA_ILi1EEESC_EEENS1_32KernelTmaWarpSpecializedPingpongEEENS5_IJNSA_ILi64EEENSA_ILi192EEENSA_ILi128EEEEEENS_10bfloat16_tENS5_IJlSC_lEEESK_SL_NS4_8TiledMMAINS4_8MMA_AtomIJNS4_4SM904GMMA28MMA_64x192x16_F32BF16BF16_SSILNSP_5MajorE0ELSR_0ELNSP_7ScaleInE1ELSS_1EEEEEENS4_6LayoutINS5_IJSC_SC_SC_EEENS5_IJNSA_ILi0EEESX_SX_EEEEENS5_IJNS4_10UnderscoreES10_S10_EEEEENS4_13SM90_TMA_LOADENS4_14ComposedLayoutINS4_7SwizzleILi3ELi4ELi3EEENS4_18smem_ptr_flag_bitsILi16EEENSV_INS5_IJNSA_ILi8EEESG_EEENS5_IJSG_SC_EEEEEEEvNS4_8identityENS4_23SM90_TMA_LOAD_MULTICASTES1D_vS1E_EENS_8epilogue10collective6detail29Sm90TmaWarpSpecializedAdapterINS1I_15DefaultEpilogueISK_SL_SL_NS1H_6thread17LinearCombinationISK_Li1EffLNS1M_9ScaleType4KindE0ELNS_15FloatRoundStyleE2ESK_EENS1_15EpilogueDefaultEEEEEvvEEEEvNT_6ParamsE)
        /*0020*/ 	.word	0x00000008
.L_19:


//--------------------- .nv.compat                --------------------------
	.section	.nv.compat,"",@"SHT_CUDA_COMPAT_INFO"
	.align	4
        /*0000*/ 	.byte	0x02, 0x09, 0x01, 0x00, 0x02, 0x02, 0x04, 0x00, 0x02, 0x05, 0x05, 0x00, 0x03, 0x07, 0x01, 0x01
        /*0010*/ 	.byte	0x02, 0x03, 0x01, 0x00, 0x02, 0x06, 0x01, 0x00, 0x04, 0x0b, 0x08, 0x00, 0x00, 0x00, 0x00, 0x00
        /*0020*/ 	.byte	0x00, 0x00, 0x00, 0x00


//--------------------- .nv.info._ZN7cutlass13device_kernelINS_4gemm6kernel13GemmUniversalIN4cute5tupleIJiiiiEEENS1_10collective13CollectiveMmaINS1_34MainloopSm90TmaGmmaWarpSpecializedILi3ENS5_IJNS4_1CILi2EEENSA_ILi1EEESC_EEENS1_32KernelTmaWarpSpecializedPingpongEEENS5_IJNSA_ILi64EEENSA_ILi192EEENSA_ILi128EEEEEENS_10bfloat16_tENS5_IJlSC_lEEESK_SL_NS4_8TiledMMAINS4_8MMA_AtomIJNS4_4SM904GMMA28MMA_64x192x16_F32BF16BF16_SSILNSP_5MajorE0ELSR_0ELNSP_7ScaleInE1ELSS_1EEEEEENS4_6LayoutINS5_IJSC_SC_SC_EEENS5_IJNSA_ILi0EEESX_SX_EEEEENS5_IJNS4_10UnderscoreES10_S10_EEEEENS4_13SM90_TMA_LOADENS4_14ComposedLayoutINS4_7SwizzleILi3ELi4ELi3EEENS4_18smem_ptr_flag_bitsILi16EEENSV_INS5_IJNSA_ILi8EEESG_EEENS5_IJSG_SC_EEEEEEEvNS4_8identityENS4_23SM90_TMA_LOAD_MULTICASTES1D_vS1E_EENS_8epilogue10collective6detail29Sm90TmaWarpSpecializedAdapterINS1I_15DefaultEpilogueISK_SL_SL_NS1H_6thread17LinearCombinationISK_Li1EffLNS1M_9ScaleType4KindE0ELNS_15FloatRoundStyleE2ESK_EENS1_15EpilogueDefaultEEEEEvvEEEEvNT_6ParamsE --------------------------
	.section	.nv.info._ZN7cutlass13device_kernelINS_4gemm6kernel13GemmUniversalIN4cute5tupleIJiiiiEEENS1_10collective13CollectiveMmaINS1_34MainloopSm90TmaGmmaWarpSpecializedILi3ENS5_IJNS4_1CILi2EEENSA_ILi1EEESC_EEENS1_32KernelTmaWarpSpecializedPingpongEEENS5_IJNSA_ILi64EEENSA_ILi192EEENSA_ILi128EEEEEENS_10bfloat16_tENS5_IJlSC_lEEESK_SL_NS4_8TiledMMAINS4_8MMA_AtomIJNS4_4SM904GMMA28MMA_64x192x16_F32BF16BF16_SSILNSP_5MajorE0ELSR_0ELNSP_7ScaleInE1ELSS_1EEEEEENS4_6LayoutINS5_IJSC_SC_SC_EEENS5_IJNSA_ILi0EEESX_SX_EEEEENS5_IJNS4_10UnderscoreES10_S10_EEEEENS4_13SM90_TMA_LOADENS4_14ComposedLayoutINS4_7SwizzleILi3ELi4ELi3EEENS4_18smem_ptr_flag_bitsILi16EEENSV_INS5_IJNSA_ILi8EEESG_EEENS5_IJSG_SC_EEEEEEEvNS4_8identityENS4_23SM90_TMA_LOAD_MULTICASTES1D_vS1E_EENS_8epilogue10collective6detail29Sm90TmaWarpSpecializedAdapterINS1I_15DefaultEpilogueISK_SL_SL_NS1H_6thread17LinearCombinationISK_Li1EffLNS1M_9ScaleType4KindE0ELNS_15FloatRoundStyleE2ESK_EENS1_15EpilogueDefaultEEEEEvvEEEEvNT_6ParamsE,"",@"SHT_CUDA_INFO"
	.sectionflags	@""
	.align	4


	//----- nvinfo : EIATTR_CUDA_API_VERSION
	.align		4
        /*0000*/ 	.byte	0x04, 0x37
        /*0002*/ 	.short	(.L_21 - .L_20)
.L_20:
        /*0004*/ 	.word	0x00000082


	//----- nvinfo : EIATTR_KPARAM_INFO
	.align		4
.L_21:
        /*0008*/ 	.byte	0x04, 0x17
        /*000a*/ 	.short	(.L_23 - .L_22)
.L_22:
        /*000c*/ 	.word	0x00000000
        /*0010*/ 	.short	0x0000
        /*0012*/ 	.short	0x0070
        /*0014*/ 	.byte	0x00, 0xf0, 0x01, 0x10


	//----- nvinfo : EIATTR_SPARSE_MMA_MASK
	.align		4
.L_23:
        /*0018*/ 	.byte	0x03, 0x50
        /*001a*/ 	.short	0x0000


	//----- nvinfo : EIATTR_MAXREG_COUNT
	.align		4
        /*001c*/ 	.byte	0x03, 0x1b
        /*001e*/ 	.short	0x00a8


	//----- nvinfo : EIATTR_NUM_BARRIERS
	.align		4
        /*0020*/ 	.byte	0x02, 0x4c
        /*0022*/ 	.byte	0x01
	.zero		1


	//----- nvinfo : EIATTR_EXTERNS
	.align		4
        /*0024*/ 	.byte	0x04, 0x0f
        /*0026*/ 	.short	(.L_25 - .L_24)


	//   ....[0]....
	.align		4
.L_24:
        /*0028*/ 	.word	index@(__assertfail)


	//----- nvinfo : EIATTR_ANNOTATIONS
	.align		4
.L_25:
        /*002c*/ 	.byte	0x04, 0x55
        /*002e*/ 	.short	(.L_27 - .L_26)


	//   ....[0]....
.L_26:
        /*0030*/ 	.word	0x00000001
        /*0034*/ 	.byte	0x90, 0x0d, 0x00, 0x00, 0x01, 0x00, 0x00, 0x00, 0x30, 0x14, 0x00, 0x00, 0x01, 0x00, 0x00, 0x00
        /*0044*/ 	.byte	0xa0, 0x84, 0x00, 0x00, 0x01, 0x00, 0x00, 0x00, 0x60, 0x91, 0x00, 0x00


	//----- nvinfo : EIATTR_MERCURY_ISA_VERSION
	.align		4
.L_27:
        /*0050*/ 	.byte	0x03, 0x5f
        /*0052*/ 	.short	0x0101


	//----- nvinfo : EIATTR_INT_WARP_WIDE_INSTR_OFFSETS
	.align		4
        /*0054*/ 	.byte	0x04, 0x31
        /*0056*/ 	.short	(.L_29 - .L_28)


	//   ....[0]....
.L_28:
        /*0058*/ 	.word	0x000004e0


	//   ....[1]....
        /*005c*/ 	.word	0x00000520


	//   ....[2]....
        /*0060*/ 	.word	0x00000580


	//   ....[3]....
        /*0064*/ 	.word	0x000005b0


	//   ....[4]....
        /*0068*/ 	.word	0x000006c0


	//   ....[5]....
        /*006c*/ 	.word	0x00000740


	//   ....[6]....
        /*0070*/ 	.word	0x00000750


	//   ....[7]....
        /*0074*/ 	.word	0x000007b0


	//   ....[8]....
        /*0078*/ 	.word	0x00002450


	//----- nvinfo : EIATTR_COOP_GROUP_MASK_REGIDS
	.align		4
.L_29:
        /*007c*/ 	.byte	0x04, 0x29
        /*007e*/ 	.short	(.L_31 - .L_30)


	//   ....[0]....
.L_30:
        /*0080*/ 	.word	0xffffffff


	//   ....[1]....
        /*0084*/ 	.word	0xffffffff


	//   ....[2]....
        /*0088*/ 	.word	0xffffffff


	//   ....[3]....
        /*008c*/ 	.word	0xffffffff


	//   ....[4]....
        /*0090*/ 	.word	0xffffffff


	//   ....[5]....
        /*0094*/ 	.word	0xffffffff


	//   ....[6]....
        /*0098*/ 	.word	0xffffffff


	//----- nvinfo : EIATTR_COOP_GROUP_INSTR_OFFSETS
	.align		4
.L_31:
        /*009c*/ 	.byte	0x04, 0x28
        /*009e*/ 	.short	(.L_33 - .L_32)


	//   ....[0]....
.L_32:
        /*00a0*/ 	.word	0x00000070


	//   ....[1]....
        /*00a4*/ 	.word	0x00000080


	//   ....[2]....
        /*00a8*/ 	.word	0x00000140


	//   ....[3]....
        /*00ac*/ 	.word	0x000002b0


	//   ....[4]....
        /*00b0*/ 	.word	0x000002f0


	//   ....[5]....
        /*00b4*/ 	.word	0x00000380


	//   ....[6]....
        /*00b8*/ 	.word	0x00000940


	//----- nvinfo : EIATTR_REG_RECONFIG
	.align		4
.L_33:
        /*00bc*/ 	.byte	0x01, 0x54
	.zero		2


	//----- nvinfo : EIATTR_SYSCALL_OFFSETS
	.align		4
        /*00c0*/ 	.byte	0x04, 0x46
        /*00c2*/ 	.short	(.L_35 - .L_34)


	//   ....[0]....
.L_34:
        /*00c4*/ 	.word	0x00001880


	//----- nvinfo : EIATTR_MBARRIER_INSTR_OFFSETS
	.align		4
.L_35:
        /*00c8*/ 	.byte	0x04, 0x39
        /*00ca*/ 	.short	(.L_37 - .L_36)


	//   ....[0]....
.L_36:
        /*00cc*/ 	.word	0x00000240
        /*00d0*/ 	.word	0x000000ff
        /*00d4*/ 	.word	0x00000000
        /*00d8*/ 	.short	0x0100
        /*00da*/ 	.byte	0x08
	.zero		1


	//   ....[1]....
        /*00dc*/ 	.word	0x00000250
        /*00e0*/ 	.word	0x000000ff
        /*00e4*/ 	.word	0x00000018
        /*00e8*/ 	.short	0x0100
        /*00ea*/ 	.byte	0x08
	.zero		1


	//   ....[2]....
        /*00ec*/ 	.word	0x00000260
        /*00f0*/ 	.word	0x000000ff
        /*00f4*/ 	.word	0x00000008
        /*00f8*/ 	.short	0x0100
        /*00fa*/ 	.byte	0x08
	.zero		1


	//   ....[3]....
        /*00fc*/ 	.word	0x00000270
        /*0100*/ 	.word	0x000000ff
        /*0104*/ 	.word	0x00000020
        /*0108*/ 	.short	0x0100
        /*010a*/ 	.byte	0x08
	.zero		1


	//   ....[4]....
        /*010c*/ 	.word	0x00000280
        /*0110*/ 	.word	0x000000ff
        /*0114*/ 	.word	0x00000010
        /*0118*/ 	.short	0x0100
        /*011a*/ 	.byte	0x08
	.zero		1


	//   ....[5]....
        /*011c*/ 	.word	0x00000290
        /*0120*/ 	.word	0x000000ff
        /*0124*/ 	.word	0x00000028
        /*0128*/ 	.short	0x0100
        /*012a*/ 	.byte	0x08
	.zero		1


	//   ....[6]....
        /*012c*/ 	.word	0x000007e0
        /*0130*/ 	.word	0x000000ff
        /*0134*/ 	.word	0x00000060
        /*0138*/ 	.short	0x0100
        /*013a*/ 	.byte	0x08
	.zero		1


	//   ....[7]....
        /*013c*/ 	.word	0x00000880
        /*0140*/ 	.word	0x000000ff
        /*0144*/ 	.word	0x00000068
        /*0148*/ 	.short	0x0100
        /*014a*/ 	.byte	0x08
	.zero		1


	//   ....[8]....
        /*014c*/ 	.word	0x000008c0
        /*0150*/ 	.word	0x000000ff
        /*0154*/ 	.word	0x00000040
        /*0158*/ 	.short	0x0100
        /*015a*/ 	.byte	0x09
	.zero		1


	//   ....[9]....
        /*015c*/ 	.word	0x000008d0
        /*0160*/ 	.word	0x000000ff
        /*0164*/ 	.word	0x00000048
        /*0168*/ 	.short	0x0100
        /*016a*/ 	.byte	0x09
	.zero		1


	//   ....[10]....
        /*016c*/ 	.word	0x000008e0
        /*0170*/ 	.word	0x000000ff
        /*0174*/ 	.word	0x00000050
        /*0178*/ 	.short	0x0100
        /*017a*/ 	.byte	0x09
	.zero		1


	//   ....[11]....
        /*017c*/ 	.word	0x000008f0
        /*0180*/ 	.word	0x000000ff
        /*0184*/ 	.word	0x00000058
        /*0188*/ 	.short	0x0100
        /*018a*/ 	.byte	0x09
	.zero		1


	//   ....[12]....
        /*018c*/ 	.word	0x00001740
        /*0190*/ 	.word	0x000000ff
        /*0194*/ 	.word	0xfffffff8
        /*0198*/ 	.short	0x010a
        /*019a*/ 	.byte	0x2b
	.zero		1


	//   ....[13]....
        /*019c*/ 	.word	0x00001900
        /*01a0*/ 	.word	0x00000003
        /*01a4*/ 	.word	0x00000000
        /*01a8*/ 	.short	0x010a
        /*01aa*/ 	.byte	0x3f
	.zero		1


	//   ....[14]....
        /*01ac*/ 	.word	0x00001960
        /*01b0*/ 	.word	0x00000003
        /*01b4*/ 	.word	0x00000000
        /*01b8*/ 	.short	0x010a
        /*01ba*/ 	.byte	0x3f
	.zero		1


	//   ....[15]....
        /*01bc*/ 	.word	0x00001e80
        /*01c0*/ 	.word	0x000000ff
        /*01c4*/ 	.word	0x00000000
        /*01c8*/ 	.short	0x010a
        /*01ca*/ 	.byte	0x07
	.zero		1


	//   ....[16]....
        /*01cc*/ 	.word	0x00001ec0
        /*01d0*/ 	.word	0x000000ff
        /*01d4*/ 	.word	0x00000000
        /*01d8*/ 	.short	0x010a
        /*01da*/ 	.byte	0x07
	.zero		1


	//   ....[17]....
        /*01dc*/ 	.word	0x000022e0
        /*01e0*/ 	.word	0x00000004
        /*01e4*/ 	.word	0x00000000
        /*01e8*/ 	.short	0x0101
        /*01ea*/ 	.byte	0x3f
	.zero		1


	//   ....[18]....
        /*01ec*/ 	.word	0x000023f0
        /*01f0*/ 	.word	0x00000003
        /*01f4*/ 	.word	0x00000000
        /*01f8*/ 	.short	0x0101
        /*01fa*/ 	.byte	0x2e
	.zero		1


	//   ....[19]....
        /*01fc*/ 	.word	0x000024f0
        /*0200*/ 	.word	0x00000000
        /*0204*/ 	.word	0x00000000
        /*0208*/ 	.short	0x0101
        /*020a*/ 	.byte	0x3f
	.zero		1


	//   ....[20]....
        /*020c*/ 	.word	0x00002570
        /*0210*/ 	.word	0x000000ff
        /*0214*/ 	.word	0x00000008
        /*0218*/ 	.short	0x010a
        /*021a*/ 	.byte	0x2b
	.zero		1


	//   ....[21]....
        /*021c*/ 	.word	0x000084e0
        /*0220*/ 	.word	0x00000000
        /*0224*/ 	.word	0x00000000
        /*0228*/ 	.short	0x0101
        /*022a*/ 	.byte	0x2e
	.zero		1


	//   ....[22]....
        /*022c*/ 	.word	0x00008de0
        /*0230*/ 	.word	0x0000000c
        /*0234*/ 	.word	0x00000018
        /*0238*/ 	.short	0x010a
        /*023a*/ 	.byte	0x3f
	.zero		1


	//   ....[23]....
        /*023c*/ 	.word	0x00009290
        /*0240*/ 	.word	0x00000006
        /*0244*/ 	.word	0x00000068
        /*0248*/ 	.short	0x0101
        /*024a*/ 	.byte	0x3f
	.zero		1


	//   ....[24]....
        /*024c*/ 	.word	0x000099b0
        /*0250*/ 	.word	0x00000007
        /*0254*/ 	.word	0x00000000
        /*0258*/ 	.short	0x010a
        /*025a*/ 	.byte	0x3f
	.zero		1


	//   ....[25]....
        /*025c*/ 	.word	0x00009a30
        /*0260*/ 	.word	0x00000004
        /*0264*/ 	.word	0x00000000
        /*0268*/ 	.short	0x010a
        /*026a*/ 	.byte	0x3f
	.zero		1


	//   ....[26]....
        /*026c*/ 	.word	0x00009ac0
        /*0270*/ 	.word	0x00000005
        /*0274*/ 	.word	0x00000000
        /*0278*/ 	.short	0x010a
        /*027a*/ 	.byte	0x3f
	.zero		1


	//   ....[27]....
        /*027c*/ 	.word	0x00009b30
        /*0280*/ 	.word	0x00000003
        /*0284*/ 	.word	0xfffffff8
        /*0288*/ 	.short	0x010a
        /*028a*/ 	.byte	0x3f
	.zero		1


	//   ....[28]....
        /*028c*/ 	.word	0x00009b80
        /*0290*/ 	.word	0x00000003
        /*0294*/ 	.word	0x00000000
        /*0298*/ 	.short	0x010a
        /*029a*/ 	.byte	0x3f
	.zero		1


	//   ....[29]....
        /*029c*/ 	.word	0x00009be0
        /*02a0*/ 	.word	0x00000005
        /*02a4*/ 	.word	0x00000000
        /*02a8*/ 	.short	0x010a
        /*02aa*/ 	.byte	0x3f
	.zero		1


	//   ....[30]....
        /*02ac*/ 	.word	0x00009c40
        /*02b0*/ 	.word	0x00000003
        /*02b4*/ 	.word	0x00000008
        /*02b8*/ 	.short	0x010a
        /*02ba*/ 	.byte	0x3f
	.zero		1


	//   ....[31]....
        /*02bc*/ 	.word	0x00009d10
        /*02c0*/ 	.word	0x0000000c
        /*02c4*/ 	.word	0x00000018
        /*02c8*/ 	.short	0x010a
        /*02ca*/ 	.byte	0x3f
	.zero		1


	//   ....[32]....
        /*02cc*/ 	.word	0x00009de0
        /*02d0*/ 	.word	0x00000007
        /*02d4*/ 	.word	0x00000000
        /*02d8*/ 	.short	0x010a
        /*02da*/ 	.byte	0x3f
	.zero		1


	//   ....[33]....
        /*02dc*/ 	.word	0x00009e30
        /*02e0*/ 	.word	0x00000004
        /*02e4*/ 	.word	0x00000000
        /*02e8*/ 	.short	0x010a
        /*02ea*/ 	.byte	0x3f
	.zero		1


	//----- nvinfo : EIATTR_NUM_MBARRIERS
	.align		4
.L_37:
        /*02ec*/ 	.byte	0x03, 0x38
        /*02ee*/ 	.short	0x000c


	//----- nvinfo : EIATTR_EXIT_INSTR_OFFSETS
	.align		4
        /*02f0*/ 	.byte	0x04, 0x1c
        /*02f2*/ 	.short	(.L_39 - .L_38)


	//   ....[0]....
.L_38:
        /*02f4*/ 	.word	0x000013c0


	//   ....[1]....
        /*02f8*/ 	.word	0x00001420


	//   ....[2]....
        /*02fc*/ 	.word	0x00008ae0


	//   ....[3]....
        /*0300*/ 	.word	0x00008b10


	//   ....[4]....
        /*0304*/ 	.word	0x00009b10


	//----- nvinfo : EIATTR_MAX_THREADS
	.align		4
.L_39:
        /*0308*/ 	.byte	0x04, 0x05
        /*030a*/ 	.short	(.L_41 - .L_40)
.L_40:
        /*030c*/ 	.word	0x00000180
        /*0310*/ 	.word	0x00000001
        /*0314*/ 	.word	0x00000001


	//----- nvinfo : EIATTR_CRS_STACK_SIZE
	.align		4
.L_41:
        /*0318*/ 	.byte	0x04, 0x1e
        /*031a*/ 	.short	(.L_43 - .L_42)
.L_42:
        /*031c*/ 	.word	0x00000000


	//----- nvinfo : EIATTR_CBANK_PARAM_SIZE
	.align		4
.L_43:
        /*0320*/ 	.byte	0x03, 0x19
        /*0322*/ 	.short	0x0470


	//----- nvinfo : EIATTR_PARAM_CBANK
	.align		4
        /*0324*/ 	.byte	0x04, 0x0a
        /*0326*/ 	.short	(.L_45 - .L_44)
	.align		4
.L_44:
        /*0328*/ 	.word	index@(.nv.constant0._ZN7cutlass13device_kernelINS_4gemm6kernel13GemmUniversalIN4cute5tupleIJiiiiEEENS1_10collective13CollectiveMmaINS1_34MainloopSm90TmaGmmaWarpSpecializedILi3ENS5_IJNS4_1CILi2EEENSA_ILi1EEESC_EEENS1_32KernelTmaWarpSpecializedPingpongEEENS5_IJNSA_ILi64EEENSA_ILi192EEENSA_ILi128EEEEEENS_10bfloat16_tENS5_IJlSC_lEEESK_SL_NS4_8TiledMMAINS4_8MMA_AtomIJNS4_4SM904GMMA28MMA_64x192x16_F32BF16BF16_SSILNSP_5MajorE0ELSR_0ELNSP_7ScaleInE1ELSS_1EEEEEENS4_6LayoutINS5_IJSC_SC_SC_EEENS5_IJNSA_ILi0EEESX_SX_EEEEENS5_IJNS4_10UnderscoreES10_S10_EEEEENS4_13SM90_TMA_LOADENS4_14ComposedLayoutINS4_7SwizzleILi3ELi4ELi3EEENS4_18smem_ptr_flag_bitsILi16EEENSV_INS5_IJNSA_ILi8EEESG_EEENS5_IJSG_SC_EEEEEEEvNS4_8identityENS4_23SM90_TMA_LOAD_MULTICASTES1D_vS1E_EENS_8epilogue10collective6detail29Sm90TmaWarpSpecializedAdapterINS1I_15DefaultEpilogueISK_SL_SL_NS1H_6thread17LinearCombinationISK_Li1EffLNS1M_9ScaleType4KindE0ELNS_15FloatRoundStyleE2ESK_EENS1_15EpilogueDefaultEEEEEvvEEEEvNT_6ParamsE)
        /*032c*/ 	.short	0x0210
        /*032e*/ 	.short	0x0470


	//----- nvinfo : EIATTR_SW_WAR
	.align		4
.L_45:
        /*0330*/ 	.byte	0x04, 0x36
        /*0332*/ 	.short	(.L_47 - .L_46)
.L_46:
        /*0334*/ 	.word	0x00000008
.L_47:


//--------------------- .nv.callgraph             --------------------------
	.section	.nv.callgraph,"",@"SHT_CUDA_CALLGRAPH"
	.align	4
	.sectionentsize	8
	.align		4
        /*0000*/ 	.word	0x00000000
	.align		4
        /*0004*/ 	.word	0xffffffff
	.align		4
        /*0008*/ 	.word	index@(_ZN7cutlass13device_kernelINS_4gemm6kernel13GemmUniversalIN4cute5tupleIJiiiiEEENS1_10collective13CollectiveMmaINS1_34MainloopSm90TmaGmmaWarpSpecializedILi3ENS5_IJNS4_1CILi2EEENSA_ILi1EEESC_EEENS1_32KernelTmaWarpSpecializedPingpongEEENS5_IJNSA_ILi64EEENSA_ILi192EEENSA_ILi128EEEEEENS_10bfloat16_tENS5_IJlSC_lEEESK_SL_NS4_8TiledMMAINS4_8MMA_AtomIJNS4_4SM904GMMA28MMA_64x192x16_F32BF16BF16_SSILNSP_5MajorE0ELSR_0ELNSP_7ScaleInE1ELSS_1EEEEEENS4_6LayoutINS5_IJSC_SC_SC_EEENS5_IJNSA_ILi0EEESX_SX_EEEEENS5_IJNS4_10UnderscoreES10_S10_EEEEENS4_13SM90_TMA_LOADENS4_14ComposedLayoutINS4_7SwizzleILi3ELi4ELi3EEENS4_18smem_ptr_flag_bitsILi16EEENSV_INS5_IJNSA_ILi8EEESG_EEENS5_IJSG_SC_EEEEEEEvNS4_8identityENS4_23SM90_TMA_LOAD_MULTICASTES1D_vS1E_EENS_8epilogue10collective6detail29Sm90TmaWarpSpecializedAdapterINS1I_15DefaultEpilogueISK_SL_SL_NS1H_6thread17LinearCombinationISK_Li1EffLNS1M_9ScaleType4KindE0ELNS_15FloatRoundStyleE2ESK_EENS1_15EpilogueDefaultEEEEEvvEEEEvNT_6ParamsE)
	.align		4
        /*000c*/ 	.word	index@(__assertfail)
	.align		4
        /*0010*/ 	.word	0x00000000
	.align		4
        /*0014*/ 	.word	0xfffffffe
	.align		4
        /*0018*/ 	.word	0x00000000
	.align		4
        /*001c*/ 	.word	0xfffffffd
	.align		4
        /*0020*/ 	.word	0x00000000
	.align		4
        /*0024*/ 	.word	0xfffffffc


//--------------------- .nv.constant4             --------------------------
	.section	.nv.constant4,"a",@progbits
	.align	8
	.align		8
.nv.constant4:
        /*0000*/ 	.dword	__assertfail
	.align		8
        /*0008*/ 	.dword	__unnamed_1
	.align		8
        /*0010*/ 	.dword	_ZN40_INTERNAL_0dcf61c6_4_k_cu_d324bbbc_128564cuda3std3__45__cpo5beginE
	.align		8
        /*0018*/ 	.dword	_ZN40_INTERNAL_0dcf61c6_4_k_cu_d324bbbc_128564cuda3std3__45__cpo3endE
	.align		8
        /*0020*/ 	.dword	_ZN40_INTERNAL_0dcf61c6_4_k_cu_d324bbbc_128564cuda3std3__45__cpo6cbeginE
	.align		8
        /*0028*/ 	.dword	_ZN40_INTERNAL_0dcf61c6_4_k_cu_d324bbbc_128564cuda3std3__45__cpo4cendE
	.align		8
        /*0030*/ 	.dword	_ZN40_INTERNAL_0dcf61c6_4_k_cu_d324bbbc_128564cuda3std3__442_GLOBAL__N__0dcf61c6_4_k_cu_d324bbbc_128566ignoreE
	.align		8
        /*0038*/ 	.dword	_ZN40_INTERNAL_0dcf61c6_4_k_cu_d324bbbc_128564cuda3std3__419piecewise_constructE
	.align		8
        /*0040*/ 	.dword	_ZN40_INTERNAL_0dcf61c6_4_k_cu_d324bbbc_128564cuda3std3__48in_placeE
	.align		8
        /*0048*/ 	.dword	_ZN40_INTERNAL_0dcf61c6_4_k_cu_d324bbbc_128564cuda3std6ranges3__45__cpo4swapE
	.align		8
        /*0050*/ 	.dword	_ZN40_INTERNAL_0dcf61c6_4_k_cu_d324bbbc_128564cuda3std6ranges3__45__cpo9iter_moveE
	.align		8
        /*0058*/ 	.dword	_ZN40_INTERNAL_0dcf61c6_4_k_cu_d324bbbc_128564cute7productE
	.align		8
        /*0060*/ 	.dword	_ZN40_INTERNAL_0dcf61c6_4_k_cu_d324bbbc_128564cute1_E
	.align		8
        /*0068*/ 	.dword	$str$22
	.align		8
        /*0070*/ 	.dword	$str$23


//--------------------- .text._ZN7cutlass13device_kernelINS_4gemm6kernel13GemmUniversalIN4cute5tupleIJiiiiEEENS1_10collective13CollectiveMmaINS1_34MainloopSm90TmaGmmaWarpSpecializedILi3ENS5_IJNS4_1CILi2EEENSA_ILi1EEESC_EEENS1_32KernelTmaWarpSpecializedPingpongEEENS5_IJNSA_ILi64EEENSA_ILi192EEENSA_ILi128EEEEEENS_10bfloat16_tENS5_IJlSC_lEEESK_SL_NS4_8TiledMMAINS4_8MMA_AtomIJNS4_4SM904GMMA28MMA_64x192x16_F32BF16BF16_SSILNSP_5MajorE0ELSR_0ELNSP_7ScaleInE1ELSS_1EEEEEENS4_6LayoutINS5_IJSC_SC_SC_EEENS5_IJNSA_ILi0EEESX_SX_EEEEENS5_IJNS4_10UnderscoreES10_S10_EEEEENS4_13SM90_TMA_LOADENS4_14ComposedLayoutINS4_7SwizzleILi3ELi4ELi3EEENS4_18smem_ptr_flag_bitsILi16EEENSV_INS5_IJNSA_ILi8EEESG_EEENS5_IJSG_SC_EEEEEEEvNS4_8identityENS4_23SM90_TMA_LOAD_MULTICASTES1D_vS1E_EENS_8epilogue10collective6detail29Sm90TmaWarpSpecializedAdapterINS1I_15DefaultEpilogueISK_SL_SL_NS1H_6thread17LinearCombinationISK_Li1EffLNS1M_9ScaleType4KindE0ELNS_15FloatRoundStyleE2ESK_EENS1_15EpilogueDefaultEEEEEvvEEEEvNT_6ParamsE --------------------------
	.section	.text._ZN7cutlass13device_kernelINS_4gemm6kernel13GemmUniversalIN4cute5tupleIJiiiiEEENS1_10collective13CollectiveMmaINS1_34MainloopSm90TmaGmmaWarpSpecializedILi3ENS5_IJNS4_1CILi2EEENSA_ILi1EEESC_EEENS1_32KernelTmaWarpSpecializedPingpongEEENS5_IJNSA_ILi64EEENSA_ILi192EEENSA_ILi128EEEEEENS_10bfloat16_tENS5_IJlSC_lEEESK_SL_NS4_8TiledMMAINS4_8MMA_AtomIJNS4_4SM904GMMA28MMA_64x192x16_F32BF16BF16_SSILNSP_5MajorE0ELSR_0ELNSP_7ScaleInE1ELSS_1EEEEEENS4_6LayoutINS5_IJSC_SC_SC_EEENS5_IJNSA_ILi0EEESX_SX_EEEEENS5_IJNS4_10UnderscoreES10_S10_EEEEENS4_13SM90_TMA_LOADENS4_14ComposedLayoutINS4_7SwizzleILi3ELi4ELi3EEENS4_18smem_ptr_flag_bitsILi16EEENSV_INS5_IJNSA_ILi8EEESG_EEENS5_IJSG_SC_EEEEEEEvNS4_8identityENS4_23SM90_TMA_LOAD_MULTICASTES1D_vS1E_EENS_8epilogue10collective6detail29Sm90TmaWarpSpecializedAdapterINS1I_15DefaultEpilogueISK_SL_SL_NS1H_6thread17LinearCombinationISK_Li1EffLNS1M_9ScaleType4KindE0ELNS_15FloatRoundStyleE2ESK_EENS1_15EpilogueDefaultEEEEEvvEEEEvNT_6ParamsE,"ax",@progbits
	.align	128
.text._ZN7cutlass13device_kernelINS_4gemm6kernel13GemmUniversalIN4cute5tupleIJiiiiEEENS1_10collective13CollectiveMmaINS1_34MainloopSm90TmaGmmaWarpSpecializedILi3ENS5_IJNS4_1CILi2EEENSA_ILi1EEESC_EEENS1_32KernelTmaWarpSpecializedPingpongEEENS5_IJNSA_ILi64EEENSA_ILi192EEENSA_ILi128EEEEEENS_10bfloat16_tENS5_IJlSC_lEEESK_SL_NS4_8TiledMMAINS4_8MMA_AtomIJNS4_4SM904GMMA28MMA_64x192x16_F32BF16BF16_SSILNSP_5MajorE0ELSR_0ELNSP_7ScaleInE1ELSS_1EEEEEENS4_6LayoutINS5_IJSC_SC_SC_EEENS5_IJNSA_ILi0EEESX_SX_EEEEENS5_IJNS4_10UnderscoreES10_S10_EEEEENS4_13SM90_TMA_LOADENS4_14ComposedLayoutINS4_7SwizzleILi3ELi4ELi3EEENS4_18smem_ptr_flag_bitsILi16EEENSV_INS5_IJNSA_ILi8EEESG_EEENS5_IJSG_SC_EEEEEEEvNS4_8identityENS4_23SM90_TMA_LOAD_MULTICASTES1D_vS1E_EENS_8epilogue10collective6detail29Sm90TmaWarpSpecializedAdapterINS1I_15DefaultEpilogueISK_SL_SL_NS1H_6thread17LinearCombinationISK_Li1EffLNS1M_9ScaleType4KindE0ELNS_15FloatRoundStyleE2ESK_EENS1_15EpilogueDefaultEEEEEvvEEEEvNT_6ParamsE:
        .type           _ZN7cutlass13device_kernelINS_4gemm6kernel13GemmUniversalIN4cute5tupleIJiiiiEEENS1_10collective13CollectiveMmaINS1_34MainloopSm90TmaGmmaWarpSpecializedILi3ENS5_IJNS4_1CILi2EEENSA_ILi1EEESC_EEENS1_32KernelTmaWarpSpecializedPingpongEEENS5_IJNSA_ILi64EEENSA_ILi192EEENSA_ILi128EEEEEENS_10bfloat16_tENS5_IJlSC_lEEESK_SL_NS4_8TiledMMAINS4_8MMA_AtomIJNS4_4SM904GMMA28MMA_64x192x16_F32BF16BF16_SSILNSP_5MajorE0ELSR_0ELNSP_7ScaleInE1ELSS_1EEEEEENS4_6LayoutINS5_IJSC_SC_SC_EEENS5_IJNSA_ILi0EEESX_SX_EEEEENS5_IJNS4_10UnderscoreES10_S10_EEEEENS4_13SM90_TMA_LOADENS4_14ComposedLayoutINS4_7SwizzleILi3ELi4ELi3EEENS4_18smem_ptr_flag_bitsILi16EEENSV_INS5_IJNSA_ILi8EEESG_EEENS5_IJSG_SC_EEEEEEEvNS4_8identityENS4_23SM90_TMA_LOAD_MULTICASTES1D_vS1E_EENS_8epilogue10collective6detail29Sm90TmaWarpSpecializedAdapterINS1I_15DefaultEpilogueISK_SL_SL_NS1H_6thread17LinearCombinationISK_Li1EffLNS1M_9ScaleType4KindE0ELNS_15FloatRoundStyleE2ESK_EENS1_15EpilogueDefaultEEEEEvvEEEEvNT_6ParamsE,@function
        .size           _ZN7cutlass13device_kernelINS_4gemm6kernel13GemmUniversalIN4cute5tupleIJiiiiEEENS1_10collective13CollectiveMmaINS1_34MainloopSm90TmaGmmaWarpSpecializedILi3ENS5_IJNS4_1CILi2EEENSA_ILi1EEESC_EEENS1_32KernelTmaWarpSpecializedPingpongEEENS5_IJNSA_ILi64EEENSA_ILi192EEENSA_ILi128EEEEEENS_10bfloat16_tENS5_IJlSC_lEEESK_SL_NS4_8TiledMMAINS4_8MMA_AtomIJNS4_4SM904GMMA28MMA_64x192x16_F32BF16BF16_SSILNSP_5MajorE0ELSR_0ELNSP_7ScaleInE1ELSS_1EEEEEENS4_6LayoutINS5_IJSC_SC_SC_EEENS5_IJNSA_ILi0EEESX_SX_EEEEENS5_IJNS4_10UnderscoreES10_S10_EEEEENS4_13SM90_TMA_LOADENS4_14ComposedLayoutINS4_7SwizzleILi3ELi4ELi3EEENS4_18smem_ptr_flag_bitsILi16EEENSV_INS5_IJNSA_ILi8EEESG_EEENS5_IJSG_SC_EEEEEEEvNS4_8identityENS4_23SM90_TMA_LOAD_MULTICASTES1D_vS1E_EENS_8epilogue10collective6detail29Sm90TmaWarpSpecializedAdapterINS1I_15DefaultEpilogueISK_SL_SL_NS1H_6thread17LinearCombinationISK_Li1EffLNS1M_9ScaleType4KindE0ELNS_15FloatRoundStyleE2ESK_EENS1_15EpilogueDefaultEEEEEvvEEEEvNT_6ParamsE,(.L_x_263 - _ZN7cutlass13device_kernelINS_4gemm6kernel13GemmUniversalIN4cute5tupleIJiiiiEEENS1_10collective13CollectiveMmaINS1_34MainloopSm90TmaGmmaWarpSpecializedILi3ENS5_IJNS4_1CILi2EEENSA_ILi1EEESC_EEENS1_32KernelTmaWarpSpecializedPingpongEEENS5_IJNSA_ILi64EEENSA_ILi192EEENSA_ILi128EEEEEENS_10bfloat16_tENS5_IJlSC_lEEESK_SL_NS4_8TiledMMAINS4_8MMA_AtomIJNS4_4SM904GMMA28MMA_64x192x16_F32BF16BF16_SSILNSP_5MajorE0ELSR_0ELNSP_7ScaleInE1ELSS_1EEEEEENS4_6LayoutINS5_IJSC_SC_SC_EEENS5_IJNSA_ILi0EEESX_SX_EEEEENS5_IJNS4_10UnderscoreES10_S10_EEEEENS4_13SM90_TMA_LOADENS4_14ComposedLayoutINS4_7SwizzleILi3ELi4ELi3EEENS4_18smem_ptr_flag_bitsILi16EEENSV_INS5_IJNSA_ILi8EEESG_EEENS5_IJSG_SC_EEEEEEEvNS4_8identityENS4_23SM90_TMA_LOAD_MULTICASTES1D_vS1E_EENS_8epilogue10collective6detail29Sm90TmaWarpSpecializedAdapterINS1I_15DefaultEpilogueISK_SL_SL_NS1H_6thread17LinearCombinationISK_Li1EffLNS1M_9ScaleType4KindE0ELNS_15FloatRoundStyleE2ESK_EENS1_15EpilogueDefaultEEEEEvvEEEEvNT_6ParamsE)
        .other          _ZN7cutlass13device_kernelINS_4gemm6kernel13GemmUniversalIN4cute5tupleIJiiiiEEENS1_10collective13CollectiveMmaINS1_34MainloopSm90TmaGmmaWarpSpecializedILi3ENS5_IJNS4_1CILi2EEENSA_ILi1EEESC_EEENS1_32KernelTmaWarpSpecializedPingpongEEENS5_IJNSA_ILi64EEENSA_ILi192EEENSA_ILi128EEEEEENS_10bfloat16_tENS5_IJlSC_lEEESK_SL_NS4_8TiledMMAINS4_8MMA_AtomIJNS4_4SM904GMMA28MMA_64x192x16_F32BF16BF16_SSILNSP_5MajorE0ELSR_0ELNSP_7ScaleInE1ELSS_1EEEEEENS4_6LayoutINS5_IJSC_SC_SC_EEENS5_IJNSA_ILi0EEESX_SX_EEEEENS5_IJNS4_10UnderscoreES10_S10_EEEEENS4_13SM90_TMA_LOADENS4_14ComposedLayoutINS4_7SwizzleILi3ELi4ELi3EEENS4_18smem_ptr_flag_bitsILi16EEENSV_INS5_IJNSA_ILi8EEESG_EEENS5_IJSG_SC_EEEEEEEvNS4_8identityENS4_23SM90_TMA_LOAD_MULTICASTES1D_vS1E_EENS_8epilogue10collective6detail29Sm90TmaWarpSpecializedAdapterINS1I_15DefaultEpilogueISK_SL_SL_NS1H_6thread17LinearCombinationISK_Li1EffLNS1M_9ScaleType4KindE0ELNS_15FloatRoundStyleE2ESK_EENS1_15EpilogueDefaultEEEEEvvEEEEvNT_6ParamsE,@"STO_CUDA_ENTRY STV_DEFAULT"
_ZN7cutlass13device_kernelINS_4gemm6kernel13GemmUniversalIN4cute5tupleIJiiiiEEENS1_10collective13CollectiveMmaINS1_34MainloopSm90TmaGmmaWarpSpecializedILi3ENS5_IJNS4_1CILi2EEENSA_ILi1EEESC_EEENS1_32KernelTmaWarpSpecializedPingpongEEENS5_IJNSA_ILi64EEENSA_ILi192EEENSA_ILi128EEEEEENS_10bfloat16_tENS5_IJlSC_lEEESK_SL_NS4_8TiledMMAINS4_8MMA_AtomIJNS4_4SM904GMMA28MMA_64x192x16_F32BF16BF16_SSILNSP_5MajorE0ELSR_0ELNSP_7ScaleInE1ELSS_1EEEEEENS4_6LayoutINS5_IJSC_SC_SC_EEENS5_IJNSA_ILi0EEESX_SX_EEEEENS5_IJNS4_10UnderscoreES10_S10_EEEEENS4_13SM90_TMA_LOADENS4_14ComposedLayoutINS4_7SwizzleILi3ELi4ELi3EEENS4_18smem_ptr_flag_bitsILi16EEENSV_INS5_IJNSA_ILi8EEESG_EEENS5_IJSG_SC_EEEEEEEvNS4_8identityENS4_23SM90_TMA_LOAD_MULTICASTES1D_vS1E_EENS_8epilogue10collective6detail29Sm90TmaWarpSpecializedAdapterINS1I_15DefaultEpilogueISK_SL_SL_NS1H_6thread17LinearCombinationISK_Li1EffLNS1M_9ScaleType4KindE0ELNS_15FloatRoundStyleE2ESK_EENS1_15EpilogueDefaultEEEEEvvEEEEvNT_6ParamsE:
[----:B------:R-:W0:Y:S02]  /*0000*/  LDC R1, c[0x0][0x28] ;  /* 0x00000a00ff017b82 */ /* 0x000e240000000800 */
[----:B0-----:R-:W-:Y:S01]  /*0010*/  VIADD R1, R1, 0xfffffff8 ;  /* 0xfffffff801017836 */ /* 0x001fe20000000000 */
[----:B------:R-:W0:Y:S01]  /*0020*/  S2R R5, SR_TID.X ;  /* 0x0000000000057919 */ /* 0x000e220000002100 */
[----:B------:R-:W-:Y:S01]  /*0030*/  ELECT P0, URZ, PT ;  /* 0x00000000003f782f */ /* 0x000fe20003800000 */
[----:B------:R-:W-:Y:S01]  /*0040*/  BSSY B0, `(.L_x_0) ;  /* 0x000000f000007945 */ /* 0x000fe20003800000 */
[--C-:B0-----:R-:W-:Y:S02]  /*0050*/  SHF.R.U32.HI R0, RZ, 0x5, R5.reuse ;  /* 0x00000005ff007819 */ /* 0x101fe40000011605 */
[----:B------:R-:W-:-:S03]  /*0060*/  SHF.R.U32.HI R7, RZ, 0x7, R5 ;  /* 0x00000007ff077819 */ /* 0x000fc60000011605 */
[----:B------:R-:W0:Y:S04]  /*0070*/  SHFL.IDX PT, R2, R0, RZ, 0x1f ;  /* 0x00001fff00027589 */ /* 0x000e2800000e0000 */
[----:B------:R1:W2:Y:S01]  /*0080*/  SHFL.IDX PT, R10, R7, RZ, 0x1f ;  /* 0x00001fff070a7589 */ /* 0x0002a200000e0000 */
[----:B0-----:R-:W-:-:S13]  /*0090*/  ISETP.NE.OR P0, PT, R2, RZ, !P0 ;  /* 0x000000ff0200720c */ /* 0x001fda0004705670 */
[----:B-12---:R-:W-:Y:S05]  /*00a0*/  @P0 BRA `(.L_x_1) ;  /* 0x0000000000200947 */ /* 0x006fea0003800000 */
[----:B------:R-:W-:Y:S02]  /*00b0*/  ULDC.64 UR4, c[0x0][0x198] ;  /* 0x0000660000047ab9 */ /* 0x000fe40000000a00 */
[----:B------:R-:W-:Y:S02]  /*00c0*/  UIADD3 UR6, UP0, UR4, 0xf0, URZ ;  /* 0x000000f004067890 */ /* 0x000fe4000ff1e03f */
[----:B------:R-:W-:Y:S02]  /*00d0*/  UIADD3 UR4, UP1, UR4, 0x1f0, URZ ;  /* 0x000001f004047890 */ /* 0x000fe4000ff3e03f */
[----:B------:R-:W-:Y:S02]  /*00e0*/  UIADD3.X UR7, URZ, UR5, URZ, UP0, !UPT ;  /* 0x000000053f077290 */ /* 0x000fe400087fe43f */
[----:B------:R-:W-:-:S07]  /*00f0*/  UIADD3.X UR5, URZ, UR5, URZ, UP1, !UPT ;  /* 0x000000053f057290 */ /* 0x000fce0008ffe43f */
[----:B------:R0:W-:Y:S02]  /*0100*/  UTMACCTL.PF [UR6] ;  /* 0x00000000060079b9 */ /* 0x0001e40008040000 */
[----:B------:R0:W-:Y:S02]  /*0110*/  UTMACCTL.PF [UR4] ;  /* 0x00000000040079b9 */ /* 0x0001e40008040000 */
[----:B0-----:R-:W-:Y:S01]  /*0120*/  NOP ;  /* 0x0000000000007918 */ /* 0x001fe20000000000 */
.L_x_1:
[----:B------:R-:W-:Y:S05]  /*0130*/  BSYNC B0 ;  /* 0x0000000000007941 */ /* 0x000fea0003800000 */
.L_x_0:
[----:B------:R-:W0:Y:S02]  /*0140*/  SHFL.IDX PT, R8, R0, RZ, 0x1f ;  /* 0x00001fff00087589 */ /* 0x000e2400000e0000 */
[----:B0-----:R-:W-:-:S13]  /*0150*/  ISETP.NE.AND P0, PT, R8, RZ, PT ;  /* 0x000000ff0800720c */ /* 0x001fda0003f05270 */
[----:B------:R-:W-:Y:S05]  /*0160*/  @P0 BRA `(.L_x_2) ;  /* 0x0000000000500947 */ /* 0x000fea0003800000 */
[----:B------:R-:W0:Y:S01]  /*0170*/  S2UR UR8, SR_CgaCtaId ;  /* 0x00000000000879c3 */ /* 0x000e220000008800 */
[----:B------:R-:W-:Y:S01]  /*0180*/  UMOV UR4, 0x400 ;  /* 0x0000040000047882 */ /* 0x000fe20000000000 */
[----:B------:R-:W-:Y:S01]  /*0190*/  UMOV UR5, 0x1 ;  /* 0x0000000100057882 */ /* 0x000fe20000000000 */
[----:B------:R-:W-:Y:S01]  /*01a0*/  UMOV UR6, 0x2 ;  /* 0x0000000200067882 */ /* 0x000fe20000000000 */
[----:B------:R-:W-:Y:S01]  /*01b0*/  ELECT P0, URZ, PT ;  /* 0x00000000003f782f */ /* 0x000fe20003800000 */
[----:B------:R-:W-:-:S04]  /*01c0*/  UIADD3 UR6, -UR6, 0x100000, URZ ;  /* 0x0010000006067890 */ /* 0x000fc8000fffe13f */
[----:B------:R-:W-:Y:S02]  /*01d0*/  USHF.L.U32 UR7, UR6, 0xb, URZ ;  /* 0x0000000b06077899 */ /* 0x000fe4000800063f */
[----:B------:R-:W-:Y:S02]  /*01e0*/  USHF.L.U32 UR6, UR6, 0x1, URZ ;  /* 0x0000000106067899 */ /* 0x000fe4000800063f */
[----:B0-----:R-:W-:Y:S02]  /*01f0*/  ULEA UR8, UR8, UR4, 0x18 ;  /* 0x0000000408087291 */ /* 0x001fe4000f8ec03f */
[----:B------:R-:W-:-:S04]  /*0200*/  UIADD3 UR4, -UR5, 0x100000, URZ ;  /* 0x0010000005047890 */ /* 0x000fc8000fffe13f */
[----:B------:R-:W-:Y:S02]  /*0210*/  USHF.L.U32 UR5, UR4, 0xb, URZ ;  /* 0x0000000b04057899 */ /* 0x000fe4000800063f */
[----:B------:R-:W-:Y:S01]  /*0220*/  USHF.L.U32 UR4, UR4, 0x1, URZ ;  /* 0x0000000104047899 */ /* 0x000fe2000800063f */
[----:B------:R-:W0:Y:S11]  /*0230*/  FENCE.VIEW.ASYNC.S ;  /* 0x00000000000073c6 */ /* 0x000e360000000000 */
[----:B0-----:R0:W1:Y:S01]  /*0240*/  SYNCS.EXCH.64 URZ, [UR8], UR4 ;  /* 0x00000004083f75b2 */ /* 0x0010620008000100 */
[----:B------:R0:W2:Y:S01]  /*0250*/  SYNCS.EXCH.64 URZ, [UR8+0x18], UR6 ;  /* 0x00001806083f75b2 */ /* 0x0000a20008000100 */
[----:B------:R0:W3:Y:S01]  /*0260*/  SYNCS.EXCH.64 URZ, [UR8+0x8], UR4 ;  /* 0x00000804083f75b2 */ /* 0x0000e20008000100 */
[----:B------:R0:W4:Y:S01]  /*0270*/  SYNCS.EXCH.64 URZ, [UR8+0x20], UR6 ;  /* 0x00002006083f75b2 */ /* 0x0001220008000100 */
[----:B------:R0:W0:Y:S01]  /*0280*/  SYNCS.EXCH.64 URZ, [UR8+0x10], UR4 ;  /* 0x00001004083f75b2 */ /* 0x0000220008000100 */
[----:B------:R0:W0:Y:S01]  /*0290*/  SYNCS.EXCH.64 URZ, [UR8+0x28], UR6 ;  /* 0x00002806083f75b2 */ /* 0x0000220008000100 */
[----:B------:R-:W-:Y:S01]  /*02a0*/  NOP ;  /* 0x0000000000007918 */ /* 0x000fe20000000000 */
.L_x_2:
[----:B------:R-:W5:Y:S01]  /*02b0*/  SHFL.IDX PT, R9, R0, RZ, 0x1f ;  /* 0x00001fff00097589 */ /* 0x000f6200000e0000 */
[----:B------:R-:W-:Y:S01]  /*02c0*/  SHF.R.S32.HI R4, RZ, 0x1f, R5 ;  /* 0x0000001fff047819 */ /* 0x000fe20000011405 */
[----:B------:R-:W1:Y:S01]  /*02d0*/  S2UR UR12, SR_CTAID.X ;  /* 0x00000000000c79c3 */ /* 0x000e620000002500 */
[----:B------:R-:W-:Y:S01]  /*02e0*/  ELECT P0, URZ, PT ;  /* 0x00000000003f782f */ /* 0x000fe20003800000 */
[----:B------:R1:W2:Y:S01]  /*02f0*/  SHFL.IDX PT, R11, R0, RZ, 0x1f ;  /* 0x00001fff000b7589 */ /* 0x0002a200000e0000 */
[----:B------:R-:W-:Y:S02]  /*0300*/  LEA.HI R4, R4, R5, RZ, 0x7 ;  /* 0x0000000504047211 */ /* 0x000fe400078f38ff */
[----:B------:R-:W-:Y:S02]  /*0310*/  ELECT P1, URZ, PT ;  /* 0x00000000003f782f */ /* 0x000fe40003820000 */
[----:B------:R-:W-:Y:S01]  /*0320*/  SHF.R.S32.HI R13, RZ, 0x1f, R8 ;  /* 0x0000001fff0d7819 */ /* 0x000fe20000011408 */
[----:B------:R-:W3:Y:S01]  /*0330*/  S2R R6, SR_CTAID.Y ;  /* 0x0000000000067919 */ /* 0x000ee20000002600 */
[----:B------:R-:W-:Y:S01]  /*0340*/  LOP3.LUT R4, R4, 0xffffff80, RZ, 0xc0, !PT ;  /* 0xffffff8004047812 */ /* 0x000fe200078ec0ff */
[----:B------:R-:W4:Y:S01]  /*0350*/  LDC R14, c[0x0][0x140] ;  /* 0x00005000ff0e7b82 */ /* 0x000f220000000800 */
[----:B0-----:R-:W-:Y:S01]  /*0360*/  ULDC UR4, c[0x0][0x150] ;  /* 0x0000540000047ab9 */ /* 0x001fe20000000800 */
[----:B------:R-:W-:Y:S01]  /*0370*/  LEA.HI R13, R13, R8, RZ, 0x2 ;  /* 0x000000080d0d7211 */ /* 0x000fe200078f10ff */
[----:B------:R-:W0:Y:S01]  /*0380*/  SHFL.IDX PT, R16, R7, RZ, 0x1f ;  /* 0x00001fff07107589 */ /* 0x000e2200000e0000 */
[----:B------:R-:W-:Y:S01]  /*0390*/  IMAD.IADD R4, R5, 0x1, -R4 ;  /* 0x0000000105047824 */ /* 0x000fe200078e0a04 */
[----:B------:R-:W-:Y:S01]  /*03a0*/  UMOV UR11, 0x80 ;  /* 0x00000080000b7882 */ /* 0x000fe20000000000 */
[----:B------:R-:W-:Y:S01]  /*03b0*/  LOP3.LUT R13, R13, 0x3ffffffc, RZ, 0xc0, !PT ;  /* 0x3ffffffc0d0d7812 */ /* 0x000fe200078ec0ff */
[----:B------:R-:W-:Y:S01]  /*03c0*/  NOP ;  /* 0x0000000000007918 */ /* 0x000fe20000000000 */
[----:B------:R-:W0:Y:S01]  /*03d0*/  LDC R15, c[0x0][0x144] ;  /* 0x00005100ff0f7b82 */ /* 0x000e220000000800 */
[----:B------:R-:W-:Y:S01]  /*03e0*/  SHF.R.S32.HI R3, RZ, 0x1f, R4 ;  /* 0x0000001fff037819 */ /* 0x000fe20000011404 */
[----:B------:R-:W-:Y:S01]  /*03f0*/  NOP ;  /* 0x0000000000007918 */ /* 0x000fe20000000000 */
[----:B------:R-:W-:Y:S01]  /*0400*/  IMAD.IADD R8, R8, 0x1, -R13 ;  /* 0x0000000108087824 */ /* 0x000fe200078e0a0d */
[C---:B------:R-:W-:Y:S01]  /*0410*/  ISETP.NE.AND P4, PT, R10.reuse, RZ, PT ;  /* 0x000000ff0a00720c */ /* 0x040fe20003f85270 */
[----:B------:R-:W-:Y:S01]  /*0420*/  VIADD R33, R10, 0xffffffff ;  /* 0xffffffff0a217836 */ /* 0x000fe20000000000 */
[----:B-----5:R-:W-:Y:S01]  /*0430*/  ISETP.NE.OR P0, PT, R9, RZ, !P0 ;  /* 0x000000ff0900720c */ /* 0x020fe20004705670 */
[----:B------:R-:W-:Y:S01]  /*0440*/  IMAD.MOV.U32 R122, RZ, RZ, 0x1 ;  /* 0x00000001ff7a7424 */ /* 0x000fe200078e00ff */
[----:B------:R-:W-:Y:S01]  /*0450*/  LEA.HI R9, R3, R4, RZ, 0x3 ;  /* 0x0000000403097211 */ /* 0x000fe200078f18ff */
[----:B------:R-:W5:Y:S01]  /*0460*/  LDC R21, c[0x0][0x148] ;  /* 0x00005200ff157b82 */ /* 0x000f620000000800 */
[----:B-1----:R-:W-:-:S02]  /*0470*/  I2FP.F32.U32 R12, UR12 ;  /* 0x0000000c000c7c45 */ /* 0x002fc40008201000 */
[--C-:B------:R-:W-:Y:S02]  /*0480*/  SHF.R.S32.HI R0, RZ, 0x3, R9.reuse ;  /* 0x00000003ff007819 */ /* 0x100fe40000011409 */
[----:B------:R-:W-:Y:S01]  /*0490*/  SHF.R.S32.HI R9, RZ, 0x1f, R9 ;  /* 0x0000001fff097819 */ /* 0x000fe20000011409 */
[----:B------:R-:W-:Y:S01]  /*04a0*/  FMUL R12, R12, UR4 ;  /* 0x000000040c0c7c20 */ /* 0x000fe20008400000 */
[----:B--2---:R-:W-:Y:S01]  /*04b0*/  ISETP.NE.OR P1, PT, R11, RZ, !P1 ;  /* 0x000000ff0b00720c */ /* 0x004fe20004f25670 */
[----:B------:R-:W-:Y:S01]  /*04c0*/  ULDC UR4, c[0x0][0x154] ;  /* 0x0000550000047ab9 */ /* 0x000fe20000000800 */
[----:B------:R-:W-:Y:S01]  /*04d0*/  LEA.HI R11, R9, R0, RZ, 0x2 ;  /* 0x00000000090b7211 */ /* 0x000fe200078f10ff */
[----:B------:R-:W-:Y:S01]  /*04e0*/  VOTEU.ALL UP1, P0 ;  /* 0x00000000003f7886 */ /* 0x000fe20000020000 */
[----:B------:R-:W-:Y:S01]  /*04f0*/  SHF.R.S32.HI R9, RZ, 0x1f, R2 ;  /* 0x0000001fff097819 */ /* 0x000fe20000011402 */
[----:B------:R-:W1:Y:S01]  /*0500*/  F2I.U32.TRUNC.NTZ R12, R12 ;  /* 0x0000000c000c7305 */ /* 0x000e62000020f000 */
[----:B------:R-:W-:Y:S01]  /*0510*/  LOP3.LUT R11, R11, 0xfffffffc, RZ, 0xc0, !PT ;  /* 0xfffffffc0b0b7812 */ /* 0x000fe200078ec0ff */
[----:B------:R-:W-:Y:S01]  /*0520*/  VOTEU.ALL UP0, P0 ;  /* 0x00000000003f7886 */ /* 0x000fe20000000000 */
[----:B------:R-:W-:Y:S01]  /*0530*/  LEA.HI R9, R9, R2, RZ, 0x2 ;  /* 0x0000000209097211 */ /* 0x000fe200078f10ff */
[----:B------:R-:W2:Y:S01]  /*0540*/  @!UP1 S2UR UR7, SR_CgaCtaId ;  /* 0x00000000000799c3 */ /* 0x000ea20000008800 */
[----:B----4-:R-:W-:Y:S01]  /*0550*/  ISETP.EQ.U32.AND P2, PT, R14, 0x1, PT ;  /* 0x000000010e00780c */ /* 0x010fe20003f42070 */
[----:B------:R-:W-:Y:S01]  /*0560*/  IMAD.IADD R11, R0, 0x1, -R11 ;  /* 0x00000001000b7824 */ /* 0x000fe200078e0a0b */
[----:B------:R-:W-:Y:S01]  /*0570*/  LOP3.LUT R9, R9, 0xfffffffc, RZ, 0xc0, !PT ;  /* 0xfffffffc09097812 */ /* 0x000fe200078ec0ff */
[----:B------:R-:W-:Y:S01]  /*0580*/  VOTEU.ALL UP2, P1 ;  /* 0x00000000003f7886 */ /* 0x000fe20000840000 */
[----:B------:R-:W-:Y:S01]  /*0590*/  @!UP1 UMOV UR6, 0x400 ;  /* 0x0000040000069882 */ /* 0x000fe20000000000 */
[----:B------:R-:W-:Y:S01]  /*05a0*/  IMAD R8, R8, 0x4, R11 ;  /* 0x0000000408087824 */ /* 0x000fe200078e020b */
[----:B------:R-:W-:Y:S01]  /*05b0*/  VOTEU.ALL UP3, P1 ;  /* 0x00000000003f7886 */ /* 0x000fe20000860000 */
[----:B------:R-:W-:Y:S01]  /*05c0*/  IMAD.IADD R14, R2, 0x1, -R9 ;  /* 0x00000001020e7824 */ /* 0x000fe200078e0a09 */
[----:B---3--:R-:W-:Y:S01]  /*05d0*/  I2FP.F32.U32 R2, R6 ;  /* 0x0000000600027245 */ /* 0x008fe20000201000 */
[----:B------:R-:W3:Y:S01]  /*05e0*/  @!UP2 S2UR UR10, SR_CgaCtaId ;  /* 0x00000000000aa9c3 */ /* 0x000ee20000008800 */
[----:B------:R-:W-:Y:S01]  /*05f0*/  LEA.HI R0, R8, R8, RZ, 0x1 ;  /* 0x0000000808007211 */ /* 0x000fe200078f08ff */
[----:B-1----:R-:W-:Y:S01]  /*0600*/  IMAD.MOV R12, RZ, RZ, -R12 ;  /* 0x000000ffff0c7224 */ /* 0x002fe200078e0a0c */
[----:B------:R-:W-:Y:S01]  /*0610*/  @!UP2 UMOV UR9, 0x400 ;  /* 0x000004000009a882 */ /* 0x000fe20000000000 */
[----:B------:R-:W-:Y:S01]  /*0620*/  FMUL R2, R2, UR4 ;  /* 0x0000000402027c20 */ /* 0x000fe20008400000 */
[----:B------:R-:W-:Y:S01]  /*0630*/  LOP3.LUT R9, R0, 0xfffffffe, RZ, 0xc0, !PT ;  /* 0xfffffffe00097812 */ /* 0x000fe200078ec0ff */
[----:B0-----:R-:W-:Y:S01]  /*0640*/  IMAD R20, R15, R12, UR12 ;  /* 0x0000000c0f147e24 */ /* 0x001fe2000f8e020c */
[----:B------:R-:W-:Y:S01]  /*0650*/  UMOV UR4, 0x20 ;  /* 0x0000002000047882 */ /* 0x000fe20000000000 */
[----:B------:R-:W-:Y:S01]  /*0660*/  IMAD.SHL.U32 R123, R8, 0x4, RZ ;  /* 0x00000004087b7824 */ /* 0x000fe200078e00ff */
[----:B------:R-:W-:-:S04]  /*0670*/  @!UP1 UIADD3 UR4, -UR4, 0x100000, URZ ;  /* 0x0010000004049890 */ /* 0x000fc8000fffe13f */
[----:B------:R-:W-:Y:S02]  /*0680*/  @!UP1 USHF.L.U32 UR5, UR4, 0xb, URZ ;  /* 0x0000000b04059899 */ /* 0x000fe4000800063f */
[----:B------:R-:W-:Y:S01]  /*0690*/  @!UP1 USHF.L.U32 UR4, UR4, 0x1, URZ ;  /* 0x0000000104049899 */ /* 0x000fe2000800063f */
[C---:B------:R-:W-:Y:S01]  /*06a0*/  IMAD.IADD R9, R8.reuse, 0x1, -R9 ;  /* 0x0000000108097824 */ /* 0x040fe200078e0a09 */
[----:B------:R-:W0:Y:S01]  /*06b0*/  F2I.U32.TRUNC.NTZ R2, R2 ;  /* 0x0000000200027305 */ /* 0x000e22000020f000 */
[----:B------:R-:W-:Y:S01]  /*06c0*/  VOTEU.ALL UP4, P1 ;  /* 0x00000000003f7886 */ /* 0x000fe20000880000 */
[----:B------:R-:W-:Y:S01]  /*06d0*/  LOP3.LUT R123, R8, 0xc, R123, 0x78, !PT ;  /* 0x0000000c087b7812 */ /* 0x000fe200078e787b */
[----:B--2---:R-:W-:Y:S01]  /*06e0*/  @!UP1 ULEA UR8, UR7, UR6, 0x18 ;  /* 0x0000000607089291 */ /* 0x004fe2000f8ec03f */
[----:B------:R-:W-:Y:S01]  /*06f0*/  ISETP.NE.AND P3, PT, R9, R20, PT ;  /* 0x000000140900720c */ /* 0x000fe20003f65270 */
[----:B------:R-:W-:-:S04]  /*0700*/  @!UP2 UIADD3 UR6, -UR11, 0x100000, URZ ;  /* 0x001000000b06a890 */ /* 0x000fc8000fffe13f */
[----:B------:R-:W-:Y:S02]  /*0710*/  @!UP2 USHF.L.U32 UR7, UR6, 0xb, URZ ;  /* 0x0000000b0607a899 */ /* 0x000fe4000800063f */
[----:B------:R-:W-:Y:S01]  /*0720*/  @!UP2 USHF.L.U32 UR6, UR6, 0x1, URZ ;  /* 0x000000010606a899 */ /* 0x000fe2000800063f */
[----:B------:R-:W-:Y:S01]  /*0730*/  ISETP.GE.U32.AND P6, PT, R33, 0x2, PT ;  /* 0x000000022100780c */ /* 0x000fe20003fc6070 */
[----:B------:R-:W-:Y:S01]  /*0740*/  VOTEU.ALL UP5, P1 ;  /* 0x00000000003f7886 */ /* 0x000fe200008a0000 */
[----:B------:R-:W-:Y:S01]  /*0750*/  VOTEU.ALL UP1, P0 ;  /* 0x00000000003f7886 */ /* 0x000fe20000020000 */
[----:B------:R-:W-:Y:S02]  /*0760*/  LOP3.LUT P0, RZ, R4, 0x7, RZ, 0xc0, !PT ;  /* 0x0000000704ff7812 */ /* 0x000fe4000780c0ff */
[----:B------:R-:W-:Y:S01]  /*0770*/  R2UR UR43, R16 ;  /* 0x00000000102b72ca */ /* 0x000fe200000e0000 */
[----:B---3--:R-:W-:Y:S01]  /*0780*/  @!UP2 ULEA UR9, UR10, UR9, 0x18 ;  /* 0x000000090a09a291 */ /* 0x008fe2000f8ec03f */
[C---:B------:R-:W-:Y:S01]  /*0790*/  ISETP.LT.U32.AND P0, PT, R123.reuse, 0x2, !P0 ;  /* 0x000000027b00780c */ /* 0x040fe20004701070 */
[----:B0-----:R-:W-:Y:S01]  /*07a0*/  IMAD.MOV R24, RZ, RZ, -R2 ;  /* 0x000000ffff187224 */ /* 0x001fe200078e0a02 */
[----:B------:R-:W-:Y:S01]  /*07b0*/  VOTEU.ALL UP2, P1 ;  /* 0x00000000003f7886 */ /* 0x000fe20000840000 */
[----:B------:R-:W-:Y:S01]  /*07c0*/  @P3 LEA.HI R0, R123, R123, RZ, 0x1 ;  /* 0x0000007b7b003211 */ /* 0x000fe200078f08ff */
[----:B------:R-:W0:Y:S02]  /*07d0*/  FENCE.VIEW.ASYNC.S ;  /* 0x00000000000073c6 */ /* 0x000e240000000000 */
[----:B0-----:R0:W1:Y:S01]  /*07e0*/  @!UP0 SYNCS.EXCH.64 URZ, [UR8+0x60], UR4 ;  /* 0x00006004083f85b2 */ /* 0x0010620008000100 */
[----:B------:R-:W-:Y:S01]  /*07f0*/  ISETP.NE.AND P1, PT, R14, 0x3, PT ;  /* 0x000000030e00780c */ /* 0x000fe20003f25270 */
[----:B-----5:R-:W-:Y:S01]  /*0800*/  IMAD R9, R21, R24, R6 ;  /* 0x0000001815097224 */ /* 0x020fe200078e0206 */
[----:B------:R-:W-:-:S02]  /*0810*/  @P3 SHF.R.S32.HI R0, RZ, 0x1, R0 ;  /* 0x00000001ff003819 */ /* 0x000fc40000011400 */
[----:B------:R-:W-:Y:S02]  /*0820*/  ISETP.EQ.OR P1, PT, R14, RZ, !P1 ;  /* 0x000000ff0e00720c */ /* 0x000fe40004f22670 */
[----:B------:R-:W-:Y:S02]  /*0830*/  @P3 ISETP.NE.AND P5, PT, R0, R9, PT ;  /* 0x000000090000320c */ /* 0x000fe40003fa5270 */
[----:B------:R-:W-:Y:S02]  /*0840*/  ISETP.EQ.AND P1, PT, R10, RZ, P1 ;  /* 0x000000ff0a00720c */ /* 0x000fe40000f22270 */
[----:B------:R-:W-:Y:S02]  /*0850*/  SEL R9, RZ, 0x1, !P0 ;  /* 0x00000001ff097807 */ /* 0x000fe40004000000 */
[----:B------:R-:W-:Y:S02]  /*0860*/  @P3 SEL R122, RZ, 0x1, P5 ;  /* 0x00000001ff7a3807 */ /* 0x000fe40002800000 */
[----:B------:R-:W-:Y:S01]  /*0870*/  SEL R23, RZ, 0x1, !P1 ;  /* 0x00000001ff177807 */ /* 0x000fe20004800000 */
[----:B------:R0:W2:Y:S01]  /*0880*/  @!UP1 SYNCS.EXCH.64 URZ, [UR8+0x68], UR4 ;  /* 0x00006804083f95b2 */ /* 0x0000a20008000100 */
[----:B------:R-:W-:Y:S01]  /*0890*/  NOP ;  /* 0x0000000000007918 */ /* 0x000fe20000000000 */
[----:B------:R-:W-:-:S02]  /*08a0*/  LOP3.LUT R122, R122, R9, RZ, 0xc0, !PT ;  /* 0x000000097a7a7212 */ /* 0x000fc400078ec0ff */
[----:B------:R-:W-:Y:S01]  /*08b0*/  SEL R23, R23, 0x2, P6 ;  /* 0x0000000217177807 */ /* 0x000fe20003000000 */
[----:B------:R0:W3:Y:S01]  /*08c0*/  @!UP2 SYNCS.EXCH.64 URZ, [UR9+0x40], UR6 ;  /* 0x00004006093fa5b2 */ /* 0x0000e20008000100 */
[----:B------:R0:W4:Y:S01]  /*08d0*/  @!UP3 SYNCS.EXCH.64 URZ, [UR9+0x48], UR6 ;  /* 0x00004806093fb5b2 */ /* 0x0001220008000100 */
[----:B------:R0:W0:Y:S01]  /*08e0*/  @!UP4 SYNCS.EXCH.64 URZ, [UR9+0x50], UR6 ;  /* 0x00005006093fc5b2 */ /* 0x0000220008000100 */
[----:B------:R0:W0:Y:S01]  /*08f0*/  @!UP5 SYNCS.EXCH.64 URZ, [UR9+0x58], UR6 ;  /* 0x00005806093fd5b2 */ /* 0x0000220008000100 */
[----:B------:R-:W-:Y:S01]  /*0900*/  NOP ;  /* 0x0000000000007918 */ /* 0x000fe20000000000 */
[----:B-1----:R-:W-:Y:S05]  /*0910*/  @!P2 BRA `(.L_x_3) ;  /* 0x000000000008a947 */ /* 0x002fea0003800000 */
[----:B0-234-:R-:W-:Y:S01]  /*0920*/  UCGABAR_ARV ;  /* 0x00000000000079c7 */ /* 0x01dfe20008000000 */
[----:B------:R-:W-:Y:S05]  /*0930*/  BRA `(.L_x_4) ;  /* 0x0000000000047947 */ /* 0x000fea0003800000 */
.L_x_3:
[----:B0-234-:R-:W-:Y:S01]  /*0940*/  NOP ;  /* 0x0000000000007918 */ /* 0x01dfe20000000000 */
.L_x_4:
[----:B------:R-:W-:Y:S01]  /*0950*/  ULDC.64 UR4, c[0x0][0x598] ;  /* 0x0001660000047ab9 */ /* 0x000fe20000000a00 */
[----:B------:R-:W-:Y:S01]  /*0960*/  ULDC.64 UR36, c[0x0][0x208] ;  /* 0x0000820000247ab9 */ /* 0x000fe20000000a00 */
[----:B------:R-:W-:-:S04]  /*0970*/  ISETP.NE.U32.AND P0, PT, RZ, UR4, PT ;  /* 0x00000004ff007c0c */ /* 0x000fc8000bf05070 */
[----:B------:R-:W-:-:S13]  /*0980*/  ISETP.NE.AND.EX P0, PT, RZ, UR5, PT, P0 ;  /* 0x00000005ff007c0c */ /* 0x000fda000bf05300 */
[----:B------:R-:W-:Y:S05]  /*0990*/  @!P0 BRA `(.L_x_5) ;  /* 0x00000000001c8947 */ /* 0x000fea0003800000 */
[----:B------:R-:W0:Y:S02]  /*09a0*/  LDC.64 R8, c[0x0][0x598] ;  /* 0x00016600ff087b82 */ /* 0x000e240000000a00 */
[----:B0-----:R-:W2:Y:S02]  /*09b0*/  LDG.E.64 R8, desc[UR36][R8.64] ;  /* 0x0000002408087981 */ /* 0x001ea4000c1e1b00 */
[----:B--2---:R-:W-:-:S04]  /*09c0*/  ISETP.NE.U32.AND P0, PT, R8, RZ, PT ;  /* 0x000000ff0800720c */ /* 0x004fc80003f05070 */
[----:B------:R-:W-:-:S13]  /*09d0*/  ISETP.NE.AND.EX P0, PT, R9, RZ, PT, P0 ;  /* 0x000000ff0900720c */ /* 0x000fda0003f05300 */
[----:B------:R-:W-:Y:S05]  /*09e0*/  @!P0 BRA `(.L_x_5) ;  /* 0x0000000000088947 */ /* 0x000fea0003800000 */
[----:B------:R0:W5:Y:S01]  /*09f0*/  LD.E R121, desc[UR36][R8.64] ;  /* 0x0000002408797980 */ /* 0x000162000c101900 */
[----:B------:R-:W-:Y:S05]  /*0a00*/  BRA `(.L_x_6) ;  /* 0x0000000000247947 */ /* 0x000fea0003800000 */
.L_x_5:
[----:B------:R-:W-:Y:S02]  /*0a10*/  ULDC.64 UR4, c[0x0][0x588] ;  /* 0x0001620000047ab9 */ /* 0x000fe40000000a00 */
[----:B------:R-:W-:-:S04]  /*0a20*/  ISETP.NE.U32.AND P0, PT, RZ, UR4, PT ;  /* 0x00000004ff007c0c */ /* 0x000fc8000bf05070 */
[----:B------:R-:W-:-:S13]  /*0a30*/  ISETP.NE.AND.EX P0, PT, RZ, UR5, PT, P0 ;  /* 0x00000005ff007c0c */ /* 0x000fda000bf05300 */
[----:B------:R-:W-:Y:S05]  /*0a40*/  @!P0 BRA `(.L_x_7) ;  /* 0x00000000000c8947 */ /* 0x000fea0003800000 */
[----:B------:R-:W0:Y:S02]  /*0a50*/  LDC.64 R8, c[0x0][0x588] ;  /* 0x00016200ff087b82 */ /* 0x000e240000000a00 */
[----:B0-----:R1:W5:Y:S01]  /*0a60*/  LDG.E R121, desc[UR36][R8.64] ;  /* 0x0000002408797981 */ /* 0x001362000c1e1900 */
[----:B------:R-:W-:Y:S05]  /*0a70*/  BRA `(.L_x_6) ;  /* 0x0000000000087947 */ /* 0x000fea0003800000 */
.L_x_7:
[----:B------:R-:W-:Y:S02]  /*0a80*/  ULDC UR4, c[0x0][0x580] ;  /* 0x0001600000047ab9 */ /* 0x000fe40000000800 */
[----:B------:R-:W-:-:S07]  /*0a90*/  IMAD.U32 R121, RZ, RZ, UR4 ;  /* 0x00000004ff797e24 */ /* 0x000fce000f8e00ff */
.L_x_6:
[----:B------:R-:W-:Y:S02]  /*0aa0*/  ULDC.64 UR4, c[0x0][0x5a0] ;  /* 0x0001680000047ab9 */ /* 0x000fe40000000a00 */
[----:B------:R-:W-:-:S04]  /*0ab0*/  ISETP.NE.U32.AND P0, PT, RZ, UR4, PT ;  /* 0x00000004ff007c0c */ /* 0x000fc8000bf05070 */
[----:B------:R-:W-:-:S13]  /*0ac0*/  ISETP.NE.AND.EX P0, PT, RZ, UR5, PT, P0 ;  /* 0x00000005ff007c0c */ /* 0x000fda000bf05300 */
[----:B------:R-:W-:Y:S05]  /*0ad0*/  @!P0 BRA `(.L_x_8) ;  /* 0x00000000001c8947 */ /* 0x000fea0003800000 */
[----:B01----:R-:W0:Y:S02]  /*0ae0*/  LDC.64 R8, c[0x0][0x5a0] ;  /* 0x00016800ff087b82 */ /* 0x003e240000000a00 */
[----:B0-----:R-:W2:Y:S02]  /*0af0*/  LDG.E.64 R8, desc[UR36][R8.64] ;  /* 0x0000002408087981 */ /* 0x001ea4000c1e1b00 */
[----:B--2---:R-:W-:-:S04]  /*0b00*/  ISETP.NE.U32.AND P0, PT, R8, RZ, PT ;  /* 0x000000ff0800720c */ /* 0x004fc80003f05070 */
[----:B------:R-:W-:-:S13]  /*0b10*/  ISETP.NE.AND.EX P0, PT, R9, RZ, PT, P0 ;  /* 0x000000ff0900720c */ /* 0x000fda0003f05300 */
[----:B------:R-:W-:Y:S05]  /*0b20*/  @!P0 BRA `(.L_x_8) ;  /* 0x0000000000088947 */ /* 0x000fea0003800000 */
[----:B------:R0:W5:Y:S01]  /*0b30*/  LD.E R120, desc[UR36][R8.64] ;  /* 0x0000002408787980 */ /* 0x000162000c101900 */
[----:B------:R-:W-:Y:S05]  /*0b40*/  BRA `(.L_x_9) ;  /* 0x0000000000247947 */ /* 0x000fea0003800000 */
.L_x_8:
[----:B------:R-:W-:Y:S02]  /*0b50*/  ULDC.64 UR4, c[0x0][0x590] ;  /* 0x0001640000047ab9 */ /* 0x000fe40000000a00 */
[----:B------:R-:W-:-:S04]  /*0b60*/  ISETP.NE.U32.AND P0, PT, RZ, UR4, PT ;  /* 0x00000004ff007c0c */ /* 0x000fc8000bf05070 */
[----:B------:R-:W-:-:S13]  /*0b70*/  ISETP.NE.AND.EX P0, PT, RZ, UR5, PT, P0 ;  /* 0x00000005ff007c0c */ /* 0x000fda000bf05300 */
[----:B------:R-:W-:Y:S05]  /*0b80*/  @!P0 BRA `(.L_x_10) ;  /* 0x00000000000c8947 */ /* 0x000fea0003800000 */
[----:B01----:R-:W0:Y:S02]  /*0b90*/  LDC.64 R8, c[0x0][0x590] ;  /* 0x00016400ff087b82 */ /* 0x003e240000000a00 */
[----:B0-----:R1:W5:Y:S01]  /*0ba0*/  LDG.E R120, desc[UR36][R8.64] ;  /* 0x0000002408787981 */ /* 0x001362000c1e1900 */
[----:B------:R-:W-:Y:S05]  /*0bb0*/  BRA `(.L_x_9) ;  /* 0x0000000000087947 */ /* 0x000fea0003800000 */
.L_x_10:
[----:B------:R-:W-:Y:S02]  /*0bc0*/  ULDC UR4, c[0x0][0x584] ;  /* 0x0001610000047ab9 */ /* 0x000fe40000000800 */
[----:B------:R-:W-:-:S07]  /*0bd0*/  IMAD.U32 R120, RZ, RZ, UR4 ;  /* 0x00000004ff787e24 */ /* 0x000fce000f8e00ff */
.L_x_9:
[----:B------:R-:W2:Y:S01]  /*0be0*/  LDC R2, c[0x0][0x65c] ;  /* 0x00019700ff027b82 */ /* 0x000ea20000000800 */
[----:B------:R-:W-:Y:S01]  /*0bf0*/  ULDC UR6, c[0x0][0x28c] ;  /* 0x0000a30000067ab9 */ /* 0x000fe20000000800 */
[----:B------:R-:W-:Y:S01]  /*0c00*/  ISETP.NE.AND P0, PT, R10, 0x2, PT ;  /* 0x000000020a00780c */ /* 0x000fe20003f05270 */
[----:B------:R-:W-:Y:S01]  /*0c10*/  UIADD3 UR6, UR6, 0x7f, URZ ;  /* 0x0000007f06067890 */ /* 0x000fe2000fffe03f */
[----:B01----:R-:W-:Y:S01]  /*0c20*/  IMAD.U32 R8, RZ, RZ, UR12 ;  /* 0x0000000cff087e24 */ /* 0x003fe2000f8e00ff */
[----:B------:R-:W-:Y:S01]  /*0c30*/  UMOV UR38, URZ ;  /* 0x0000003f00267c82 */ /* 0x000fe20008000000 */
[----:B------:R-:W-:Y:S01]  /*0c40*/  UMOV UR39, URZ ;  /* 0x0000003f00277c82 */ /* 0x000fe20008000000 */
[----:B------:R-:W-:Y:S01]  /*0c50*/  USHF.R.S32.HI UR7, URZ, 0x1f, UR6 ;  /* 0x0000001f3f077899 */ /* 0x000fe20008011406 */
[----:B------:R-:W-:-:S03]  /*0c60*/  ULDC.64 UR8, c[0x0][0x650] ;  /* 0x0001940000087ab9 */ /* 0x000fc60000000a00 */
[----:B------:R-:W-:-:S04]  /*0c70*/  ULEA.HI UR7, UR7, UR6, URZ, 0x7 ;  /* 0x0000000607077291 */ /* 0x000fc8000f8f383f */
[----:B------:R-:W-:Y:S01]  /*0c80*/  USHF.R.S32.HI UR40, URZ, 0x7, UR7 ;  /* 0x000000073f287899 */ /* 0x000fe20008011407 */
[----:B--2---:R-:W-:-:S13]  /*0c90*/  ISETP.NE.AND P1, PT, R2, 0x1, PT ;  /* 0x000000010200780c */ /* 0x004fda0003f25270 */
[----:B------:R-:W0:Y:S01]  /*0ca0*/  @P1 LDC R17, c[0x0][0x10] ;  /* 0x00000400ff111b82 */ /* 0x000e220000000800 */
[----:B------:R-:W-:Y:S02]  /*0cb0*/  @P1 IMAD.MOV.U32 R7, RZ, RZ, RZ ;  /* 0x000000ffff071224 */ /* 0x000fe400078e00ff */
[----:B------:R-:W-:-:S05]  /*0cc0*/  @P1 IMAD.MOV.U32 R9, RZ, RZ, RZ ;  /* 0x000000ffff091224 */ /* 0x000fca00078e00ff */
[----:B------:R-:W1:Y:S01]  /*0cd0*/  @!P1 LDC R11, c[0x0][0xc] ;  /* 0x00000300ff0b9b82 */ /* 0x000e620000000800 */
[----:B------:R-:W-:Y:S01]  /*0ce0*/  ULDC UR4, c[0x0][0xc] ;  /* 0x0000030000047ab9 */ /* 0x000fe20000000800 */
[----:B------:R-:W-:Y:S02]  /*0cf0*/  ULDC UR5, c[0x0][0x10] ;  /* 0x0000040000057ab9 */ /* 0x000fe40000000800 */
[----:B------:R-:W-:-:S04]  /*0d00*/  UIMAD.WIDE.U32 UR4, UR4, UR5, URZ ;  /* 0x00000005040472a5 */ /* 0x000fc8000f8e003f */
[----:B------:R-:W2:Y:S01]  /*0d10*/  LDC R0, c[0x0][0x14] ;  /* 0x00000500ff007b82 */ /* 0x000ea20000000800 */
[----:B0-----:R-:W-:-:S04]  /*0d20*/  @P1 IMAD.WIDE.U32 R16, R17, UR12, R6 ;  /* 0x0000000c11101c25 */ /* 0x001fc8000f8e0006 */
[----:B------:R-:W-:Y:S02]  /*0d30*/  @P1 IMAD.IADD R17, R17, 0x1, R9 ;  /* 0x0000000111111824 */ /* 0x000fe400078e0209 */
[----:B------:R-:W-:Y:S02]  /*0d40*/  IMAD.MOV.U32 R9, RZ, RZ, RZ ;  /* 0x000000ffff097224 */ /* 0x000fe400078e00ff */
[----:B-1----:R-:W-:-:S04]  /*0d50*/  @!P1 IMAD.WIDE.U32 R8, R6, R11, R8 ;  /* 0x0000000b06089225 */ /* 0x002fc800078e0008 */
[----:B------:R-:W-:Y:S02]  /*0d60*/  @!P1 IMAD.MOV.U32 R16, RZ, RZ, R8 ;  /* 0x000000ffff109224 */ /* 0x000fe400078e0008 */
[----:B--2---:R-:W-:-:S04]  /*0d70*/  IMAD.WIDE.U32 R12, R0, UR4, RZ ;  /* 0x00000004000c7c25 */ /* 0x004fc8000f8e00ff */
[----:B------:R-:W-:Y:S01]  /*0d80*/  IMAD R10, R0, UR5, RZ ;  /* 0x00000005000a7c24 */ /* 0x000fe2000f8e02ff */
[----:B------:R0:W-:Y:S01]  /*0d90*/  STL.64 [R1], R12 ;  /* 0x0000000c01007387 */ /* 0x0001e20000100a00 */
[----:B------:R-:W-:Y:S02]  /*0da0*/  @!P1 IMAD.MOV.U32 R17, RZ, RZ, R9 ;  /* 0x000000ffff119224 */ /* 0x000fe400078e0009 */
[----:B------:R-:W-:Y:S01]  /*0db0*/  IMAD.IADD R0, R13, 0x1, R10 ;  /* 0x000000010d007824 */ /* 0x000fe200078e020a */
[----:B------:R-:W-:Y:S06]  /*0dc0*/  @P0 BRA `(.L_x_11) ;  /* 0x0000000000200947 */ /* 0x000fec0003800000 */
[----:B------:R-:W-:Y:S01]  /*0dd0*/  UISETP.GE.U32.AND UP0, UPT, UR40, 0x3, UPT ;  /* 0x000000032800788c */ /* 0x000fe2000bf06070 */
[----:B------:R-:W-:Y:S01]  /*0de0*/  IADD3 R16, P0, R16, R12, RZ ;  /* 0x0000000c10107210 */ /* 0x000fe20007f1e0ff */
[----:B------:R-:W-:Y:S01]  /*0df0*/  UIMAD.WIDE.U32 UR4, UR40, -0x55555555, URZ ;  /* 0xaaaaaaab280478a5 */ /* 0x000fe2000f8e003f */
[----:B------:R-:W-:-:S03]  /*0e00*/  UMOV UR39, URZ ;  /* 0x0000003f00277c82 */ /* 0x000fc60008000000 */
[----:B------:R-:W-:Y:S01]  /*0e10*/  USHF.R.U32.HI UR4, URZ, 0x1, UR5 ;  /* 0x000000013f047899 */ /* 0x000fe20008011605 */
[----:B------:R-:W-:-:S03]  /*0e20*/  IMAD.X R17, R0, 0x1, R17, P0 ;  /* 0x0000000100117824 */ /* 0x000fc600000e0611 */
[----:B------:R-:W-:Y:S02]  /*0e30*/  UIMAD UR38, UR4, -0x3, UR40 ;  /* 0xfffffffd042678a4 */ /* 0x000fe4000f8e0228 */
[----:B------:R-:W-:-:S12]  /*0e40*/  @UP0 ULOP3.LUT UR39, UR4, 0x1, URZ, 0xc0, !UPT ;  /* 0x0000000104270892 */ /* 0x000fd8000f8ec03f */
.L_x_11:
[----:B------:R-:W-:Y:S01]  /*0e50*/  ISETP.GE.U32.AND P0, PT, R16, UR8, PT ;  /* 0x0000000810007c0c */ /* 0x000fe2000bf06070 */
[----:B------:R-:W-:Y:S01]  /*0e60*/  IMAD.MOV.U32 R22, RZ, RZ, -0x1 ;  /* 0xffffffffff167424 */ /* 0x000fe200078e00ff */
[----:B------:R-:W-:Y:S01]  /*0e70*/  PRMT R8, RZ, 0x7610, R8 ;  /* 0x00007610ff087816 */ /* 0x000fe20000000008 */
[----:B------:R-:W-:Y:S01]  /*0e80*/  IMAD.MOV.U32 R18, RZ, RZ, -0x1 ;  /* 0xffffffffff127424 */ /* 0x000fe200078e00ff */
[----:B------:R-:W-:Y:S01]  /*0e90*/  ISETP.GE.U32.AND.EX P0, PT, R17, UR9, PT, P0 ;  /* 0x0000000911007c0c */ /* 0x000fe2000bf06100 */
[----:B------:R-:W-:-:S12]  /*0ea0*/  IMAD.MOV.U32 R19, RZ, RZ, -0x1 ;  /* 0xffffffffff137424 */ /* 0x000fd800078e00ff */
[----:B------:R-:W-:Y:S05]  /*0eb0*/  @P0 BRA `(.L_x_12) ;  /* 0x0000000400240947 */ /* 0x000fea0003800000 */
[----:B------:R-:W1:Y:S01]  /*0ec0*/  LDC.64 R18, c[0x0][0x628] ;  /* 0x00018a00ff127b82 */ /* 0x000e620000000a00 */
[----:B------:R-:W-:Y:S02]  /*0ed0*/  IMAD.MOV.U32 R8, RZ, RZ, R16 ;  /* 0x000000ffff087224 */ /* 0x000fe400078e0010 */
[----:B------:R-:W-:-:S05]  /*0ee0*/  IMAD.MOV.U32 R9, RZ, RZ, R17 ;  /* 0x000000ffff097224 */ /* 0x000fca00078e0011 */
[----:B------:R-:W2:Y:S08]  /*0ef0*/  LDC R22, c[0x0][0x630] ;  /* 0x00018c00ff167b82 */ /* 0x000eb00000000800 */
[----:B------:R-:W3:Y:S01]  /*0f00*/  LDC.64 R26, c[0x0][0x620] ;  /* 0x00018800ff1a7b82 */ /* 0x000ee20000000a00 */
[----:B-1----:R-:W-:-:S04]  /*0f10*/  ISETP.NE.U32.AND P0, PT, R18, RZ, PT ;  /* 0x000000ff1200720c */ /* 0x002fc80003f05070 */
[----:B------:R-:W-:-:S13]  /*0f20*/  ISETP.NE.AND.EX P0, PT, R19, RZ, PT, P0 ;  /* 0x000000ff1300720c */ /* 0x000fda0003f05300 */
[----:B--23--:R-:W-:Y:S05]  /*0f30*/  @!P0 BRA `(.L_x_13) ;  /* 0x0000000000288947 */ /* 0x00cfea0003800000 */
[----:B0-----:R-:W0:Y:S02]  /*0f40*/  LDC R13, c[0x0][0x634] ;  /* 0x00018d00ff0d7b82 */ /* 0x001e240000000800 */
[----:B0-----:R-:W-:-:S05]  /*0f50*/  IADD3 R13, P0, R16, R13, RZ ;  /* 0x0000000d100d7210 */ /* 0x001fca0007f1e0ff */
[----:B------:R-:W-:-:S04]  /*0f60*/  IMAD.X R15, RZ, RZ, R17, P0 ;  /* 0x000000ffff0f7224 */ /* 0x000fc800000e0611 */
[----:B------:R-:W-:-:S04]  /*0f70*/  IMAD.WIDE.U32 R8, R15, R18, RZ ;  /* 0x000000120f087225 */ /* 0x000fc800078e00ff */
[----:B------:R-:W-:-:S04]  /*0f80*/  IMAD.WIDE.U32 R10, P0, R13, R19, R8 ;  /* 0x000000130d0a7225 */ /* 0x000fc80007800008 */
[----:B------:R-:W-:-:S04]  /*0f90*/  IMAD.WIDE.U32 R8, R13, R18, RZ ;  /* 0x000000120d087225 */ /* 0x000fc800078e00ff */
[----:B------:R-:W-:Y:S01]  /*0fa0*/  IMAD.X R13, RZ, RZ, RZ, P0 ;  /* 0x000000ffff0d7224 */ /* 0x000fe200000e06ff */
[----:B------:R-:W-:Y:S01]  /*0fb0*/  IADD3 RZ, P0, R9, R10, RZ ;  /* 0x0000000a09ff7210 */ /* 0x000fe20007f1e0ff */
[----:B------:R-:W-:-:S04]  /*0fc0*/  IMAD.MOV.U32 R12, RZ, RZ, R11 ;  /* 0x000000ffff0c7224 */ /* 0x000fc800078e000b */
[----:B------:R-:W-:-:S08]  /*0fd0*/  IMAD.WIDE.U32.X R8, R15, R19, R12, P0 ;  /* 0x000000130f087225 */ /* 0x000fd000000e040c */
.L_x_13:
[----:B------:R-:W1:Y:S01]  /*0fe0*/  LDC.64 R28, c[0x0][0x640] ;  /* 0x00019000ff1c7b82 */ /* 0x000e620000000a00 */
[-CC-:B------:R-:W-:Y:S01]  /*0ff0*/  SHF.R.U64 R32, R8, R22.reuse, R9.reuse ;  /* 0x0000001608207219 */ /* 0x180fe20000001209 */
[----:B------:R-:W-:Y:S01]  /*1000*/  IMAD.MOV.U32 R31, RZ, RZ, 0x1 ;  /* 0x00000001ff1f7424 */ /* 0x000fe200078e00ff */
[----:B------:R-:W-:Y:S02]  /*1010*/  SHF.R.U32.HI R8, RZ, R22, R9 ;  /* 0x00000016ff087219 */ /* 0x000fe40000011609 */
[----:B------:R-:W-:-:S03]  /*1020*/  IADD3 R11, P0, RZ, -R32, RZ ;  /* 0x80000020ff0b7210 */ /* 0x000fc60007f1e0ff */
[----:B0-----:R-:W0:Y:S02]  /*1030*/  LDC R12, c[0x0][0x618] ;  /* 0x00018600ff0c7b82 */ /* 0x001e240000000800 */
[----:B------:R-:W-:-:S04]  /*1040*/  IMAD.X R9, RZ, RZ, ~R8, P0 ;  /* 0x000000ffff097224 */ /* 0x000fc800000e0e08 */
[-C--:B------:R-:W-:Y:S02]  /*1050*/  IMAD R10, R9, R26.reuse, RZ ;  /* 0x0000001a090a7224 */ /* 0x080fe400078e02ff */
[----:B------:R-:W2:Y:S01]  /*1060*/  LDC R13, c[0x0][0x608] ;  /* 0x00018200ff0d7b82 */ /* 0x000ea20000000800 */
[----:B------:R-:W-:-:S04]  /*1070*/  IMAD.WIDE.U32 R8, R11, R26, R16 ;  /* 0x0000001a0b087225 */ /* 0x000fc800078e0010 */
[----:B------:R-:W-:-:S03]  /*1080*/  IMAD R11, R11, R27, R10 ;  /* 0x0000001b0b0b7224 */ /* 0x000fc600078e020a */
[----:B------:R-:W3:Y:S01]  /*1090*/  LDC R18, c[0x0][0x658] ;  /* 0x00019600ff127b82 */ /* 0x000ee20000000800 */
[----:B------:R-:W-:Y:S01]  /*10a0*/  IMAD.IADD R9, R9, 0x1, R11 ;  /* 0x0000000109097824 */ /* 0x000fe200078e020b */
[----:B-1----:R-:W-:Y:S01]  /*10b0*/  ISETP.NE.U32.AND P0, PT, R28, RZ, PT ;  /* 0x000000ff1c00720c */ /* 0x002fe20003f05070 */
[----:B------:R-:W-:-:S03]  /*10c0*/  IMAD.MOV.U32 R11, RZ, RZ, -0x1 ;  /* 0xffffffffff0b7424 */ /* 0x000fc600078e00ff */
[----:B------:R-:W-:Y:S02]  /*10d0*/  ISETP.NE.AND.EX P0, PT, R29, RZ, PT, P0 ;  /* 0x000000ff1d00720c */ /* 0x000fe40003f05300 */
[----:B------:R-:W1:Y:S01]  /*10e0*/  LDC R27, c[0x0][0x600] ;  /* 0x00018000ff1b7b82 */ /* 0x000e620000000800 */
[-CC-:B0-----:R-:W-:Y:S02]  /*10f0*/  SHF.R.U64 R25, R8, R12.reuse, R9.reuse ;  /* 0x0000000c08197219 */ /* 0x181fe40000001209 */
[----:B------:R-:W-:-:S05]  /*1100*/  SHF.R.U32.HI R8, RZ, R12, R9 ;  /* 0x0000000cff087219 */ /* 0x000fca0000011609 */
[----:B------:R-:W0:Y:S01]  /*1110*/  LDC R22, c[0x0][0x648] ;  /* 0x00019200ff167b82 */ /* 0x000e220000000800 */
[-CC-:B--2---:R-:W-:Y:S02]  /*1120*/  SHF.R.U64 R34, R25, R13.reuse, R8.reuse ;  /* 0x0000000d19227219 */ /* 0x184fe40000001208 */
[----:B------:R-:W-:-:S05]  /*1130*/  SHF.R.U32.HI R9, RZ, R13, R8 ;  /* 0x0000000dff097219 */ /* 0x000fca0000011608 */
[----:B------:R-:W2:Y:S01]  /*1140*/  LDC R26, c[0x0][0x638] ;  /* 0x00018e00ff1a7b82 */ /* 0x000ea20000000800 */
[-C--:B---3--:R-:W-:Y:S02]  /*1150*/  SHF.L.U32 R8, R11, R18.reuse, RZ ;  /* 0x000000120b087219 */ /* 0x088fe400000006ff */
[--C-:B------:R-:W-:Y:S02]  /*1160*/  SHF.R.U64 R36, R34, R18, R9.reuse ;  /* 0x0000001222247219 */ /* 0x100fe40000001209 */
[----:B------:R-:W-:Y:S02]  /*1170*/  LOP3.LUT R15, RZ, R8, RZ, 0x33, !PT ;  /* 0x00000008ff0f7212 */ /* 0x000fe400078e33ff */
[----:B------:R-:W-:Y:S01]  /*1180*/  SHF.R.U32.HI R9, RZ, R18, R9 ;  /* 0x00000012ff097219 */ /* 0x000fe20000011609 */
[----:B------:R-:W3:Y:S01]  /*1190*/  LDC R30, c[0x0][0x610] ;  /* 0x00018400ff1e7b82 */ /* 0x000ee20000000800 */
[----:B------:R-:W-:Y:S01]  /*11a0*/  IMAD.MOV.U32 R8, RZ, RZ, R36 ;  /* 0x000000ffff087224 */ /* 0x000fe200078e0024 */
[----:B------:R-:W-:Y:S06]  /*11b0*/  @!P0 BRA `(.L_x_14) ;  /* 0x0000000000288947 */ /* 0x000fec0003800000 */
[----:B------:R-:W4:Y:S02]  /*11c0*/  LDC R13, c[0x0][0x64c] ;  /* 0x00019300ff0d7b82 */ /* 0x000f240000000800 */
[----:B----4-:R-:W-:-:S05]  /*11d0*/  IADD3 R13, P0, R36, R13, RZ ;  /* 0x0000000d240d7210 */ /* 0x010fca0007f1e0ff */
        /* <DEDUP_REMOVED lines=8> */
.L_x_14:
[----:B0-----:R-:W-:Y:S01]  /*1260*/  SHF.R.U64 R9, R8, R22, R9 ;  /* 0x0000001608097219 */ /* 0x001fe20000001209 */
[----:B-1----:R-:W-:Y:S01]  /*1270*/  VIADD R10, R27, 0xffffffff ;  /* 0xffffffff1b0a7836 */ /* 0x002fe20000000000 */
[----:B------:R-:W-:Y:S01]  /*1280*/  SHF.L.U32 R7, R31, R18, RZ ;  /* 0x000000121f077219 */ /* 0x000fe200000006ff */
[----:B------:R-:W-:Y:S01]  /*1290*/  @P1 IMAD R20, R21, R24, R6 ;  /* 0x0000001815141224 */ /* 0x000fe200078e0206 */
[----:B------:R-:W-:Y:S01]  /*12a0*/  LOP3.LUT R8, R34, R15, RZ, 0xc0, !PT ;  /* 0x0000000f22087212 */ /* 0x000fe200078ec0ff */
[----:B------:R-:W-:Y:S01]  /*12b0*/  IMAD.MOV R11, RZ, RZ, -R9 ;  /* 0x000000ffff0b7224 */ /* 0x000fe200078e0a09 */
[----:B------:R-:W-:Y:S01]  /*12c0*/  LOP3.LUT R10, R25, R10, RZ, 0xc0, !PT ;  /* 0x0000000a190a7212 */ /* 0x000fe200078ec0ff */
[----:B------:R-:W-:Y:S02]  /*12d0*/  IMAD.MOV.U32 R19, RZ, RZ, R32 ;  /* 0x000000ffff137224 */ /* 0x000fe400078e0020 */
[----:B------:R-:W-:Y:S02]  /*12e0*/  IMAD R7, R7, R9, R8 ;  /* 0x0000000907077224 */ /* 0x000fe400078e0208 */
[----:B--2---:R-:W-:-:S02]  /*12f0*/  IMAD R6, R11, R26, R36 ;  /* 0x0000001a0b067224 */ /* 0x004fc400078e0224 */
[----:B---3--:R-:W-:Y:S02]  /*1300*/  IMAD R22, R7, R30, R20 ;  /* 0x0000001e07167224 */ /* 0x008fe400078e0214 */
[----:B------:R-:W-:Y:S02]  /*1310*/  IMAD R7, R6, R27, R10 ;  /* 0x0000001b06077224 */ /* 0x000fe400078e020a */
[----:B------:R-:W-:-:S03]  /*1320*/  IMAD.MOV.U32 R8, RZ, RZ, 0x1 ;  /* 0x00000001ff087424 */ /* 0x000fc600078e00ff */
[----:B------:R-:W-:Y:S02]  /*1330*/  SEL R18, R7, R22, !P1 ;  /* 0x0000001607127207 */ /* 0x000fe40004800000 */
[----:B------:R-:W-:-:S07]  /*1340*/  SEL R22, R22, R7, !P1 ;  /* 0x0000000716167207 */ /* 0x000fce0004800000 */
.L_x_12:
[----:B------:R-:W-:Y:S05]  /*1350*/  @!P2 BRA `(.L_x_15) ;  /* 0x00000000000ca947 */ /* 0x000fea0003800000 */
[----:B------:R-:W-:Y:S01]  /*1360*/  UCGABAR_WAIT ;  /* 0x0000000000007dc7 */ /* 0x000fe20008000000 */
[----:B------:R-:W-:Y:S01]  /*1370*/  CCTL.IVALL ;  /* 0x00000000ff00798f */ /* 0x000fe20002000000 */
[----:B------:R-:W-:Y:S05]  /*1380*/  BRA `(.L_x_16) ;  /* 0x0000000000047947 */ /* 0x000fea0003800000 */
.L_x_15:
[----:B------:R-:W-:Y:S06]  /*1390*/  BAR.SYNC.DEFER_BLOCKING 0x0 ;  /* 0x0000000000007b1d */ /* 0x000fec0000010000 */
.L_x_16:
[----:B------:R-:W-:Y:S05]  /*13a0*/  @!P4 BRA `(.L_x_17) ;  /* 0x0000007400d0c947 */ /* 0x000fea0003800000 */
[----:B------:R-:W-:-:S13]  /*13b0*/  ISETP.GT.U32.AND P0, PT, R33, 0x1, PT ;  /* 0x000000012100780c */ /* 0x000fda0003f04070 */
[----:B------:R-:W-:Y:S05]  /*13c0*/  @P0 EXIT ;  /* 0x000000000000094d */ /* 0x000fea0003800000 */
.L_x_18:
[----:B------:R-:W-:-:S08]  /*13d0*/  NOP ;  /* 0x0000000000007918 */ /* 0x000fd00000000000 */
[----:B------:R-:W1:Y:S02]  /*13e0*/  USETMAXREG.TRY_ALLOC.CTAPOOL UP0, 0xe8 ;  /* 0x000000e8000079c8 */ /* 0x000e640008000600 */
[----:B-1----:R-:W-:-:S13]  /*13f0*/  PLOP3.LUT P0, PT, PT, PT, UP0, 0x80, 0x0 ;  /* 0x000000000000781c */ /* 0x002fda0003f0f008 */
[----:B------:R-:W-:Y:S05]  /*1400*/  @!P0 BRA `(.L_x_18) ;  /* 0xfffffffc00f08947 */ /* 0x000fea000383ffff */
[----:B------:R-:W-:-:S13]  /*1410*/  LOP3.LUT P0, RZ, R8, 0xff, RZ, 0xc0, !PT ;  /* 0x000000ff08ff7812 */ /* 0x000fda000780c0ff */
[----:B------:R-:W-:Y:S05]  /*1420*/  @!P0 EXIT ;  /* 0x000000000000894d */ /* 0x000fea0003800000 */
[----:B------:R-:W2:Y:S01]  /*1430*/  LDL.64 R10, [R1] ;  /* 0x00000000010a7983 */ /* 0x000ea20000100a00 */
[CC--:B------:R-:W-:Y:S01]  /*1440*/  LEA.HI R5, R3.reuse, R4.reuse, RZ, 0x2 ;  /* 0x0000000403057211 */ /* 0x0c0fe200078f10ff */
[----:B------:R-:W1:Y:S01]  /*1450*/  S2UR UR4, SR_CgaCtaId ;  /* 0x00000000000479c3 */ /* 0x000e620000008800 */
[----:B------:R-:W-:Y:S01]  /*1460*/  LEA.HI R3, R3, R4, RZ, 0x5 ;  /* 0x0000000403037211 */ /* 0x000fe200078f28ff */
[----:B------:R-:W-:Y:S01]  /*1470*/  UISETP.LT.AND UP0, UPT, UR40, 0x1, UPT ;  /* 0x000000012800788c */ /* 0x000fe2000bf01270 */
[--C-:B------:R-:W-:Y:S01]  /*1480*/  SHF.R.S32.HI R124, RZ, 0x2, R5.reuse ;  /* 0x00000002ff7c7819 */ /* 0x100fe20000011405 */
[----:B------:R-:W-:Y:S01]  /*1490*/  UIADD3 UR5, UR43, -0x1, URZ ;  /* 0xffffffff2b057890 */ /* 0x000fe2000fffe03f */
[----:B------:R-:W-:Y:S01]  /*14a0*/  SHF.R.S32.HI R7, RZ, 0x1f, R5 ;  /* 0x0000001fff077819 */ /* 0x000fe20000011405 */
[----:B------:R-:W-:Y:S01]  /*14b0*/  USEL UR42, UR40, 0x1, UP0 ;  /* 0x00000001282a7887 */ /* 0x000fe20008000000 */
[----:B------:R-:W-:Y:S01]  /*14c0*/  SHF.R.S32.HI R3, RZ, 0x5, R3 ;  /* 0x00000005ff037819 */ /* 0x000fe20000011403 */
[----:B------:R-:W3:Y:S01]  /*14d0*/  LDC R128, c[0x0][0x658] ;  /* 0x00019600ff807b82 */ /* 0x000ee20000000800 */
[----:B------:R-:W-:Y:S01]  /*14e0*/  LEA.HI R7, R7, R124, RZ, 0x3 ;  /* 0x0000007c07077211 */ /* 0x000fe200078f18ff */
[----:B------:R-:W-:Y:S01]  /*14f0*/  UMOV UR41, 0x400 ;  /* 0x0000040000297882 */ /* 0x000fe20000000000 */
[----:B------:R-:W-:Y:S01]  /*1500*/  LOP3.LUT R5, R5, 0xfffffffc, RZ, 0xc0, !PT ;  /* 0xfffffffc05057812 */ /* 0x000fe200078ec0ff */
[----:B------:R-:W-:Y:S01]  /*1510*/  UISETP.NE.AND UP0, UPT, UR5, URZ, UPT ;  /* 0x0000003f0500728c */ /* 0x000fe2000bf05270 */
[----:B------:R-:W-:Y:S01]  /*1520*/  LOP3.LUT R7, R7, 0xfffffff8, RZ, 0xc0, !PT ;  /* 0xfffffff807077812 */ /* 0x000fe200078ec0ff */
[----:B------:R-:W-:Y:S01]  /*1530*/  ULDC UR6, c[0x0][0x284] ;  /* 0x0000a10000067ab9 */ /* 0x000fe20000000800 */
[----:B------:R-:W-:Y:S01]  /*1540*/  LOP3.LUT R135, R23, 0x1, RZ, 0xfc, !PT ;  /* 0x0000000117877812 */ /* 0x000fe200078efcff */
[----:B------:R-:W4:Y:S01]  /*1550*/  LDC.64 R130, c[0x0][0x5c8] ;  /* 0x00017200ff827b82 */ /* 0x000f220000000a00 */
[----:B------:R-:W-:Y:S01]  /*1560*/  IMAD.IADD R5, R4, 0x1, -R5 ;  /* 0x0000000104057824 */ /* 0x000fe200078e0a05 */
[----:B------:R-:W-:Y:S01]  /*1570*/  USHF.L.U32 UR45, UR40, 0x1, URZ ;  /* 0x00000001282d7899 */ /* 0x000fe2000800063f */
[----:B------:R-:W-:Y:S01]  /*1580*/  IMAD.IADD R124, R124, 0x1, -R7 ;  /* 0x000000017c7c7824 */ /* 0x000fe200078e0a07 */
[----:B------:R-:W-:Y:S01]  /*1590*/  UIADD3 UR42, -UR42, UR40, URZ ;  /* 0x000000282a2a7290 */ /* 0x000fe2000fffe13f */
[----:B------:R-:W-:-:S02]  /*15a0*/  IMAD.MOV.U32 R7, RZ, RZ, 0x1 ;  /* 0x00000001ff077424 */ /* 0x000fc400078e00ff */
[--C-:B------:R-:W-:Y:S01]  /*15b0*/  IMAD R134, R3, -0x10, -R124.reuse ;  /* 0xfffffff003867824 */ /* 0x100fe200078e0a7c */
[----:B------:R-:W0:Y:S01]  /*15c0*/  LDC R6, c[0x0][0x288] ;  /* 0x0000a200ff067b82 */ /* 0x000e220000000800 */
[--C-:B------:R-:W-:Y:S01]  /*15d0*/  SHF.R.S32.HI R125, RZ, 0x1f, R124.reuse ;  /* 0x0000001fff7d7819 */ /* 0x100fe2000001147c */
[----:B-1----:R-:W-:Y:S01]  /*15e0*/  ULEA UR41, UR4, UR41, 0x18 ;  /* 0x0000002904297291 */ /* 0x002fe2000f8ec03f */
[----:B------:R-:W-:Y:S01]  /*15f0*/  IMAD.SHL.U32 R126, R5, 0x2, RZ ;  /* 0x00000002057e7824 */ /* 0x000fe200078e00ff */
[----:B------:R-:W-:Y:S01]  /*1600*/  USHF.L.U32 UR4, UR5, 0x3, URZ ;  /* 0x0000000305047899 */ /* 0x000fe2000800063f */
[----:B------:R-:W-:Y:S01]  /*1610*/  VIADD R134, R134, UR6 ;  /* 0x0000000686867c36 */ /* 0x000fe20008000000 */
[----:B------:R-:W-:Y:S01]  /*1620*/  USEL UR5, URZ, 0x1, UP0 ;  /* 0x000000013f057887 */ /* 0x000fe20008000000 */
[----:B------:R-:W-:Y:S01]  /*1630*/  IMAD.WIDE R124, R3, 0x10, R124 ;  /* 0x00000010037c7825 */ /* 0x000fe200078e027c */
[----:B------:R-:W-:Y:S01]  /*1640*/  UIADD3 UR46, UR41, 0x40, URZ ;  /* 0x00000040292e7890 */ /* 0x000fe2000fffe03f */
[----:B------:R-:W-:Y:S01]  /*1650*/  SHF.R.S32.HI R127, RZ, 0x1f, R126 ;  /* 0x0000001fff7f7819 */ /* 0x000fe2000001147e */
[----:B------:R-:W-:Y:S01]  /*1660*/  ULOP3.LUT UR4, UR4, 0x8, URZ, 0xc0, !UPT ;  /* 0x0000000804047892 */ /* 0x000fe2000f8ec03f */
[----:B------:R-:W-:Y:S01]  /*1670*/  IMAD.MOV.U32 R3, RZ, RZ, -0x1 ;  /* 0xffffffffff037424 */ /* 0x000fe200078e00ff */
[----:B------:R-:W-:Y:S01]  /*1680*/  ULEA UR43, UR43, UR46, 0x3 ;  /* 0x0000002e2b2b7291 */ /* 0x000fe2000f8e183f */
[----:B------:R-:W-:Y:S01]  /*1690*/  IMAD.U32 R136, RZ, RZ, UR5 ;  /* 0x00000005ff887e24 */ /* 0x000fe2000f8e00ff */
[----:B------:R-:W-:-:S02]  /*16a0*/  ULOP3.LUT UR47, UR4, 0x8, URZ, 0x3c, !UPT ;  /* 0x00000008042f7892 */ /* 0x000fc4000f8e3c3f */
[-C--:B---3--:R-:W-:Y:S01]  /*16b0*/  SHF.L.U32 R3, R3, R128.reuse, RZ ;  /* 0x0000008003037219 */ /* 0x088fe200000006ff */
[----:B------:R-:W-:Y:S01]  /*16c0*/  ULOP3.LUT UR44, UR4, 0x18, URZ, 0x3c, !UPT ;  /* 0x00000018042c7892 */ /* 0x000fe2000f8e3c3f */
[C---:B----4-:R-:W-:Y:S01]  /*16d0*/  SHF.L.U64.HI R129, R130.reuse, 0x3, R131 ;  /* 0x0000000382817819 */ /* 0x050fe20000010283 */
[----:B------:R-:W-:Y:S01]  /*16e0*/  IMAD.SHL.U32 R130, R130, 0x8, RZ ;  /* 0x0000000882827824 */ /* 0x000fe200078e00ff */
[----:B------:R-:W-:Y:S02]  /*16f0*/  SHF.L.U32 R128, R7, R128, RZ ;  /* 0x0000008007807219 */ /* 0x000fe400000006ff */
[----:B------:R-:W-:Y:S01]  /*1700*/  LOP3.LUT R133, RZ, R3, RZ, 0x33, !PT ;  /* 0x00000003ff857212 */ /* 0x000fe200078e33ff */
[----:B0-----:R-:W-:Y:S01]  /*1710*/  IMAD R131, R5, -0x2, R6 ;  /* 0xfffffffe05837824 */ /* 0x001fe200078e0206 */
[----:B--2---:R-:W-:-:S07]  /*1720*/  SHF.L.U64.HI R132, R10, 0x1, R0 ;  /* 0x000000010a847819 */ /* 0x004fce0000010200 */
.L_x_230:
[----:B------:R-:W-:-:S04]  /*1730*/  SHF.L.U32 R0, R136, 0x1f, RZ ;  /* 0x0000001f88007819 */ /* 0x000fc800000006ff */
[----:B------:R-:W0:Y:S02]  /*1740*/  SYNCS.PHASECHK.TRANS64.TRYWAIT P0, [UR43+-0x8], R0 ;  /* 0xfffff800ff0075a7 */ /* 0x000e24000800016b */
[----:B01-34-:R-:W-:Y:S05]  /*1750*/  @!P0 BRA `(.L_x_19) ;  /* 0x0000008000f08947 */ /* 0x01bfea0003800000 */
.L_x_251:
[----:B------:R-:W-:Y:S02]  /*1760*/  ULDC UR4, c[0x0][0x28c] ;  /* 0x0000a30000047ab9 */ /* 0x000fe40000000800 */
[----:B------:R-:W-:-:S13]  /*1770*/  ISETP.LT.AND P0, PT, RZ, UR4, PT ;  /* 0x00000004ff007c0c */ /* 0x000fda000bf01270 */
[----:B------:R-:W-:Y:S05]  /*1780*/  @P0 BRA `(.L_x_20) ;  /* 0x0000000000400947 */ /* 0x000fea0003800000 */
[----:B0-----:R-:W-:Y:S01]  /*1790*/  MOV R0, 0x0 ;  /* 0x0000000000007802 */ /* 0x001fe20000000f00 */
[----:B------:R-:W-:Y:S01]  /*17a0*/  ULDC.64 UR4, c[0x4][0x68] ;  /* 0x01001a0000047ab9 */ /* 0x000fe20000000a00 */
[----:B------:R-:W-:Y:S01]  /*17b0*/  ULDC.64 UR6, c[0x4][0x8] ;  /* 0x0100020000067ab9 */ /* 0x000fe20000000a00 */
[----:B------:R-:W-:Y:S01]  /*17c0*/  IMAD.U32 R4, RZ, RZ, UR4 ;  /* 0x00000004ff047e24 */ /* 0x000fe2000f8e00ff */
[----:B------:R0:W1:Y:S01]  /*17d0*/  LDC.64 R14, c[0x4][R0] ;  /* 0x01000000000e7b82 */ /* 0x0000620000000a00 */
[----:B------:R-:W-:Y:S01]  /*17e0*/  IMAD.U32 R5, RZ, RZ, UR5 ;  /* 0x00000005ff057e24 */ /* 0x000fe2000f8e00ff */
[----:B------:R-:W-:Y:S01]  /*17f0*/  ULDC.64 UR4, c[0x4][0x70] ;  /* 0x01001c0000047ab9 */ /* 0x000fe20000000a00 */
[----:B------:R-:W-:Y:S02]  /*1800*/  IMAD.U32 R10, RZ, RZ, UR6 ;  /* 0x00000006ff0a7e24 */ /* 0x000fe4000f8e00ff */
[----:B------:R-:W-:Y:S02]  /*1810*/  IMAD.U32 R6, RZ, RZ, UR4 ;  /* 0x00000004ff067e24 */ /* 0x000fe4000f8e00ff */
[----:B------:R-:W-:-:S02]  /*1820*/  IMAD.U32 R7, RZ, RZ, UR5 ;  /* 0x00000005ff077e24 */ /* 0x000fc4000f8e00ff */
[----:B------:R-:W-:Y:S02]  /*1830*/  IMAD.U32 R11, RZ, RZ, UR7 ;  /* 0x00000007ff0b7e24 */ /* 0x000fe4000f8e00ff */
[----:B------:R-:W-:Y:S02]  /*1840*/  IMAD.MOV.U32 R8, RZ, RZ, 0x1e1 ;  /* 0x000001e1ff087424 */ /* 0x000fe400078e00ff */
[----:B------:R-:W-:Y:S02]  /*1850*/  IMAD.MOV.U32 R12, RZ, RZ, 0x1 ;  /* 0x00000001ff0c7424 */ /* 0x000fe400078e00ff */
[----:B0-----:R-:W-:-:S07]  /*1860*/  IMAD.MOV.U32 R13, RZ, RZ, RZ ;  /* 0x000000ffff0d7224 */ /* 0x001fce00078e00ff */
[----:B------:R-:W-:-:S07]  /*1870*/  LEPC R20, `(.L_x_20) ;  /* 0x000000001014794e */ /* 0x000fce0000000000 */
[----:B-1---5:R-:W-:Y:S05]  /*1880*/  CALL.ABS.NOINC R14 ;  /* 0x000000000e007343 */ /* 0x022fea0003c00000 */
.L_x_20:
[----:B------:R-:W-:-:S13]  /*1890*/  ISETP.NE.AND P0, PT, R135, 0x3, PT ;  /* 0x000000038700780c */ /* 0x000fda0003f05270 */
[----:B------:R-:W-:Y:S05]  /*18a0*/  @!P0 BRA `(.L_x_21) ;  /* 0x0000000000048947 */ /* 0x000fea0003800000 */
[----:B------:R-:W-:Y:S01]  /*18b0*/  BPT.TRAP 0x1 ;  /* 0x000000040000795c */ /* 0x000fe20000300000 */
.L_x_21:
[----:B0-----:R-:W-:Y:S02]  /*18c0*/  IMAD.U32 R3, RZ, RZ, UR38 ;  /* 0x00000026ff037e24 */ /* 0x001fe4000f8e00ff */
[----:B------:R-:W-:-:S03]  /*18d0*/  IMAD.U32 R0, RZ, RZ, UR39 ;  /* 0x00000027ff007e24 */ /* 0x000fc6000f8e00ff */
[----:B------:R-:W-:Y:S02]  /*18e0*/  LEA R3, R3, UR41, 0x3 ;  /* 0x0000002903037c11 */ /* 0x000fe4000f8e18ff */
[----:B------:R-:W-:-:S04]  /*18f0*/  SHF.L.U32 R0, R0, 0x1f, RZ ;  /* 0x0000001f00007819 */ /* 0x000fc800000006ff */
[----:B------:R0:W1:Y:S01]  /*1900*/  SYNCS.PHASECHK.TRANS64.TRYWAIT P1, [R3+URZ], R0 ;  /* 0x00000000030075a7 */ /* 0x000062000802017f */
[----:B------:R-:W-:Y:S05]  /*1910*/  @!P0 BRA `(.L_x_22) ;  /* 0x0000000000048947 */ /* 0x000fea0003800000 */
[----:B------:R-:W-:Y:S01]  /*1920*/  BPT.TRAP 0x1 ;  /* 0x000000040000795c */ /* 0x000fe20000300000 */
.L_x_22:
[----:B------:R-:W-:-:S05]  /*1930*/  IMAD.U32 R4, RZ, RZ, UR42 ;  /* 0x0000002aff047e24 */ /* 0x000fca000f8e00ff */
[----:B------:R-:W-:Y:S01]  /*1940*/  ISETP.GE.AND P2, PT, R4, 0x1, PT ;  /* 0x000000010400780c */ /* 0x000fe20003f46270 */
[----:B-1----:R-:W-:-:S12]  /*1950*/  @P1 BRA `(.L_x_23) ;  /* 0x0000000000081947 */ /* 0x002fd80003800000 */
[----:B------:R-:W1:Y:S02]  /*1960*/  SYNCS.PHASECHK.TRANS64.TRYWAIT P1, [R3+URZ], R0 ;  /* 0x00000000030075a7 */ /* 0x000e64000802017f */
[----:B-1----:R-:W-:Y:S05]  /*1970*/  @!P1 BRA `(.L_x_24) ;  /* 0x0000008000809947 */ /* 0x002fea0003800000 */
.L_x_23:
[----:B------:R-:W-:Y:S05]  /*1980*/  WARPSYNC.ALL ;  /* 0x0000000000007948 */ /* 0x000fea0003800000 */
[----:B------:R-:W-:Y:S01]  /*1990*/  UIADD3 UR4, UR41, 0x100, URZ ;  /* 0x0000010029047890 */ /* 0x000fe2000fffe03f */
[----:B------:R-:W-:Y:S01]  /*19a0*/  WARPGROUP.ARRIVE ;  /* 0x00000000000079c5 */ /* 0x000fe20000000000 */
[----:B------:R-:W-:Y:S02]  /*19b0*/  UIADD3 UR5, UR41, 0xc100, URZ ;  /* 0x0000c10029057890 */ /* 0x000fe4000fffe03f */
[----:B------:R-:W-:Y:S02]  /*19c0*/  USHF.R.U32.HI UR4, URZ, 0x4, UR4 ;  /* 0x000000043f047899 */ /* 0x000fe40008011604 */
[----:B------:R-:W-:-:S02]  /*19d0*/  USHF.R.U32.HI UR5, URZ, 0x4, UR5 ;  /* 0x000000043f057899 */ /* 0x000fc40008011605 */
[----:B------:R-:W-:Y:S02]  /*19e0*/  ULOP3.LUT UR4, UR4, 0x3fff, URZ, 0xc0, !UPT ;  /* 0x00003fff04047892 */ /* 0x000fe4000f8ec03f */
[----:B------:R-:W-:Y:S02]  /*19f0*/  ULOP3.LUT UR5, UR5, 0x3fff, URZ, 0xc0, !UPT ;  /* 0x00003fff05057892 */ /* 0x000fe4000f8ec03f */
[----:B------:R-:W-:Y:S02]  /*1a00*/  ULOP3.LUT UR4, UR4, 0x10000, URZ, 0xfc, !UPT ;  /* 0x0001000004047892 */ /* 0x000fe4000f8efc3f */
[----:B------:R-:W-:Y:S02]  /*1a10*/  ULOP3.LUT UR5, UR5, 0x10000, URZ, 0xfc, !UPT ;  /* 0x0001000005057892 */ /* 0x000fe4000f8efc3f */
[----:B------:R-:W-:Y:S02]  /*1a20*/  ULEA UR6, UR38, UR4, 0xa ;  /* 0x0000000426067291 */ /* 0x000fe4000f8e503f */
[----:B------:R-:W-:Y:S01]  /*1a30*/  UIMAD UR7, UR38, 0xc00, UR5 ;  /* 0x00000c00260778a4 */ /* 0x000fe2000f8e0205 */
[----:B------:R-:W-:Y:S01]  /*1a40*/  UMOV UR9, 0x40000040 ;  /* 0x4000004000097882 */ /* 0x000fe20000000000 */
[----:B------:R-:W-:-:S03]  /*1a50*/  UMOV UR11, 0x40000040 ;  /* 0x40000040000b7882 */ /* 0x000fc60000000000 */
[----:B------:R-:W-:Y:S02]  /*1a60*/  UMOV UR8, UR6 ;  /* 0x0000000600087c82 */ /* 0x000fe40008000000 */
[----:B------:R-:W-:Y:S02]  /*1a70*/  UMOV UR10, UR7 ;  /* 0x00000007000a7c82 */ /* 0x000fe40008000000 */
[----:B------:R-:W-:Y:S01]  /*1a80*/  HGMMA.64x192x16.F32.BF16 R24, gdesc[UR8], RZ, !UPT, gsb0 ;  /* 0x02e00000081879f0 */ /* 0x000fe2000c0018ff */
[----:B------:R-:W-:Y:S02]  /*1a90*/  UIADD3 UR8, UR6, 0x2, URZ ;  /* 0x0000000206087890 */ /* 0x000fe4000fffe03f */
[----:B------:R-:W-:Y:S01]  /*1aa0*/  UIADD3 UR10, UR7, 0x2, URZ ;  /* 0x00000002070a7890 */ /* 0x000fe2000fffe03f */
[----:B------:R-:W-:Y:S01]  /*1ab0*/  UMOV UR9, 0x40000040 ;  /* 0x4000004000097882 */ /* 0x000fe20000000000 */
[----:B------:R-:W-:Y:S01]  /*1ac0*/  UMOV UR11, 0x40000040 ;  /* 0x40000040000b7882 */ /* 0x000fe20000000000 */
[----:B------:R-:W-:-:S02]  /*1ad0*/  WARPGROUP.DEPBAR.LE gsb0, 0x0 ;  /* 0x00008000000079c5 */ /* 0x000fc40000010000 */
[----:B------:R-:W-:-:S12]  /*1ae0*/  WARPGROUP.ARRIVE ;  /* 0x00000000000079c5 */ /* 0x000fd80000000000 */
[----:B------:R-:W-:Y:S01]  /*1af0*/  HGMMA.64x192x16.F32.BF16 R24, gdesc[UR8], R24, gsb0 ;  /* 0x02e00000081879f0 */ /* 0x000fe20008001818 */
[----:B------:R-:W-:Y:S02]  /*1b00*/  UIADD3 UR8, UR6, 0x4, URZ ;  /* 0x0000000406087890 */ /* 0x000fe4000fffe03f */
[----:B------:R-:W-:Y:S01]  /*1b10*/  UIADD3 UR10, UR7, 0x4, URZ ;  /* 0x00000004070a7890 */ /* 0x000fe2000fffe03f */
[----:B------:R-:W-:Y:S01]  /*1b20*/  UMOV UR9, 0x40000040 ;  /* 0x4000004000097882 */ /* 0x000fe20000000000 */
[----:B------:R-:W-:Y:S01]  /*1b30*/  UMOV UR11, 0x40000040 ;  /* 0x40000040000b7882 */ /* 0x000fe20000000000 */
[----:B------:R-:W-:Y:S02]  /*1b40*/  WARPGROUP.DEPBAR.LE gsb0, 0x0 ;  /* 0x00008000000079c5 */ /* 0x000fe40000010000 */
        /* <DEDUP_REMOVED lines=36> */
[----:B------:R-:W-:Y:S03]  /*1d90*/  HGMMA.64x192x16.F32.BF16 R24, gdesc[UR8], R24, gsb0 ;  /* 0x02e00000081879f0 */ /* 0x000fe60008001818 */
[----:B------:R-:W-:Y:S02]  /*1da0*/  WARPGROUP.DEPBAR.LE gsb0, 0x0 ;  /* 0x00008000000079c5 */ /* 0x000fe40000010000 */
[----:B------:R-:W-:Y:S05]  /*1db0*/  @!P2 BRA `(.L_x_25) ;  /* 0x000000040084a947 */ /* 0x000fea0003800000 */
[----:B------:R-:W-:Y:S01]  /*1dc0*/  UIADD3 UR6, UR38, 0x1, URZ ;  /* 0x0000000126067890 */ /* 0x000fe2000fffe03f */
[----:B01----:R-:W-:Y:S02]  /*1dd0*/  IMAD.U32 R0, RZ, RZ, UR42 ;  /* 0x0000002aff007e24 */ /* 0x003fe4000f8e00ff */
[----:B------:R-:W-:Y:S01]  /*1de0*/  IMAD.U32 R3, RZ, RZ, UR38 ;  /* 0x00000026ff037e24 */ /* 0x000fe2000f8e00ff */
[----:B------:R-:W-:-:S04]  /*1df0*/  UISETP.NE.AND UP0, UPT, UR6, 0x3, UPT ;  /* 0x000000030600788c */ /* 0x000fc8000bf05270 */
[----:B------:R-:W-:Y:S02]  /*1e00*/  USEL UR7, URZ, 0x1, UP0 ;  /* 0x000000013f077887 */ /* 0x000fe40008000000 */
[----:B------:R-:W-:Y:S02]  /*1e10*/  USEL UR6, UR6, URZ, UP0 ;  /* 0x0000003f06067287 */ /* 0x000fe40008000000 */
[----:B------:R-:W-:-:S06]  /*1e20*/  ULOP3.LUT UR7, UR39, UR7, URZ, 0x3c, !UPT ;  /* 0x0000000727077292 */ /* 0x000fcc000f8e3c3f */
[----:B------:R-:W-:-:S07]  /*1e30*/  IMAD.U32 R6, RZ, RZ, UR7 ;  /* 0x00000007ff067e24 */ /* 0x000fce000f8e00ff */
.L_x_32:
[----:B------:R-:W-:Y:S05]  /*1e40*/  @!P0 BRA `(.L_x_26) ;  /* 0x0000000000048947 */ /* 0x000fea0003800000 */
[----:B------:R-:W-:Y:S01]  /*1e50*/  BPT.TRAP 0x1 ;  /* 0x000000040000795c */ /* 0x000fe20000300000 */
.L_x_26:
[----:B------:R-:W-:Y:S01]  /*1e60*/  ULEA UR7, UR6, UR41, 0x3 ;  /* 0x0000002906077291 */ /* 0x000fe2000f8e183f */
[----:B------:R-:W-:-:S08]  /*1e70*/  SHF.L.U32 R4, R6, 0x1f, RZ ;  /* 0x0000001f06047819 */ /* 0x000fd000000006ff */
[----:B------:R0:W1:Y:S01]  /*1e80*/  SYNCS.PHASECHK.TRANS64.TRYWAIT P1, [UR7], R4 ;  /* 0x00000004ff0075a7 */ /* 0x0000620008020147 */
[----:B------:R-:W-:Y:S05]  /*1e90*/  @!P0 BRA `(.L_x_27) ;  /* 0x0000000000048947 */ /* 0x000fea0003800000 */
[----:B------:R-:W-:Y:S01]  /*1ea0*/  BPT.TRAP 0x1 ;  /* 0x000000040000795c */ /* 0x000fe20000300000 */
.L_x_27:
[----:B-1----:R-:W-:Y:S05]  /*1eb0*/  @P1 BRA `(.L_x_28) ;  /* 0x0000000000081947 */ /* 0x002fea0003800000 */
[----:B------:R-:W1:Y:S02]  /*1ec0*/  SYNCS.PHASECHK.TRANS64.TRYWAIT P1, [UR7], R4 ;  /* 0x00000004ff0075a7 */ /* 0x000e640008020147 */
[----:B-1----:R-:W-:Y:S05]  /*1ed0*/  @!P1 BRA `(.L_x_29) ;  /* 0x0000007c003c9947 */ /* 0x002fea0003800000 */
.L_x_28:
[----:B------:R-:W-:Y:S01]  /*1ee0*/  ULEA UR7, UR6, UR4, 0xa ;  /* 0x0000000406077291 */ /* 0x000fe2000f8e503f */
[----:B------:R-:W-:Y:S01]  /*1ef0*/  WARPGROUP.ARRIVE ;  /* 0x00000000000079c5 */ /* 0x000fe20000000000 */
[----:B------:R-:W-:Y:S01]  /*1f00*/  UIMAD UR12, UR6, 0xc00, UR5 ;  /* 0x00000c00060c78a4 */ /* 0x000fe2000f8e0205 */
[----:B------:R-:W-:Y:S01]  /*1f10*/  UMOV UR9, 0x40000040 ;  /* 0x4000004000097882 */ /* 0x000fe20000000000 */
[----:B------:R-:W-:-:S03]  /*1f20*/  UMOV UR11, 0x40000040 ;  /* 0x40000040000b7882 */ /* 0x000fc60000000000 */
[----:B------:R-:W-:Y:S02]  /*1f30*/  UMOV UR8, UR7 ;  /* 0x0000000700087c82 */ /* 0x000fe40008000000 */
[----:B------:R-:W-:Y:S02]  /*1f40*/  UMOV UR10, UR12 ;  /* 0x0000000c000a7c82 */ /* 0x000fe40008000000 */
[----:B------:R-:W-:Y:S01]  /*1f50*/  HGMMA.64x192x16.F32.BF16 R24, gdesc[UR8], R24, gsb0 ;  /* 0x02e00000081879f0 */ /* 0x000fe20008001818 */
        /* <DEDUP_REMOVED lines=51> */
[----:B------:R-:W-:Y:S01]  /*2290*/  BPT.TRAP 0x1 ;  /* 0x000000040000795c */ /* 0x000fe20000300000 */
.L_x_30:
[----:B------:R-:W-:-:S13]  /*22a0*/  ISETP.NE.AND P1, PT, R122, RZ, PT ;  /* 0x000000ff7a00720c */ /* 0x000fda0003f25270 */
[----:B01----:R-:W-:-:S05]  /*22b0*/  @P1 LEA R4, R3, UR41, 0x3 ;  /* 0x0000002903041c11 */ /* 0x003fca000f8e18ff */
[----:B------:R-:W-:-:S05]  /*22c0*/  @P1 VIADD R4, R4, 0x18 ;  /* 0x0000001804041836 */ /* 0x000fca0000000000 */
[----:B------:R-:W-:-:S04]  /*22d0*/  @P1 PRMT R4, R123, 0x654, R4 ;  /* 0x000006547b041816 */ /* 0x000fc80000000004 */
[----:B------:R0:W-:Y:S01]  /*22e0*/  @P1 SYNCS.ARRIVE.TRANS64.RED.A1T0 RZ, [R4+URZ], RZ ;  /* 0x000000ff04ff19a7 */ /* 0x0001e2000810043f */
[----:B------:R-:W-:-:S13]  /*22f0*/  ISETP.GT.U32.AND P1, PT, R23, 0x1, PT ;  /* 0x000000011700780c */ /* 0x000fda0003f24070 */
[----:B0-----:R-:W-:Y:S05]  /*2300*/  @P1 BRA `(.L_x_31) ;  /* 0x0000000000041947 */ /* 0x001fea0003800000 */
[----:B------:R-:W-:Y:S01]  /*2310*/  BPT.TRAP 0x1 ;  /* 0x000000040000795c */ /* 0x000fe20000300000 */
.L_x_31:
[----:B------:R-:W-:Y:S01]  /*2320*/  UIADD3 UR6, UR6, 0x1, URZ ;  /* 0x0000000106067890 */ /* 0x000fe2000fffe03f */
[C---:B------:R-:W-:Y:S01]  /*2330*/  ISETP.GT.AND P2, PT, R0.reuse, 0x1, PT ;  /* 0x000000010000780c */ /* 0x040fe20003f44270 */
[----:B------:R-:W-:Y:S02]  /*2340*/  VIADD R3, R3, 0x1 ;  /* 0x0000000103037836 */ /* 0x000fe40000000000 */
[----:B------:R-:W-:Y:S01]  /*2350*/  UISETP.NE.AND UP0, UPT, UR6, 0x3, UPT ;  /* 0x000000030600788c */ /* 0x000fe2000bf05270 */
[----:B------:R-:W-:Y:S02]  /*2360*/  VIADD R0, R0, 0xffffffff ;  /* 0xffffffff00007836 */ /* 0x000fe40000000000 */
[C---:B------:R-:W-:Y:S01]  /*2370*/  ISETP.NE.AND P1, PT, R3.reuse, 0x3, PT ;  /* 0x000000030300780c */ /* 0x040fe20003f25270 */
[----:B------:R-:W-:Y:S02]  /*2380*/  USEL UR7, URZ, 0x1, UP0 ;  /* 0x000000013f077887 */ /* 0x000fe40008000000 */
[----:B------:R-:W-:Y:S01]  /*2390*/  USEL UR6, UR6, URZ, UP0 ;  /* 0x0000003f06067287 */ /* 0x000fe20008000000 */
[----:B------:R-:W-:-:S03]  /*23a0*/  SEL R3, R3, RZ, P1 ;  /* 0x000000ff03037207 */ /* 0x000fc60000800000 */
[----:B------:R-:W-:Y:S01]  /*23b0*/  LOP3.LUT R6, R6, UR7, RZ, 0x3c, !PT ;  /* 0x0000000706067c12 */ /* 0x000fe2000f8e3cff */
[----:B------:R-:W-:Y:S07]  /*23c0*/  @P2 BRA `(.L_x_32) ;  /* 0xfffffff8009c2947 */ /* 0x000fee000383ffff */
.L_x_25:
[----:B01----:R-:W0:Y:S01]  /*23d0*/  LDC R0, c[0x0][0x28c] ;  /* 0x0000a300ff007b82 */ /* 0x003e220000000800 */
[----:B------:R-:W-:-:S04]  /*23e0*/  IMAD.U32 R3, RZ, RZ, UR47 ;  /* 0x0000002fff037e24 */ /* 0x000fc8000f8e00ff */
[----:B------:R1:W-:Y:S01]  /*23f0*/  SYNCS.ARRIVE.TRANS64.A1T0 RZ, [R3+UR46], RZ ;  /* 0x000000ff03ff79a7 */ /* 0x0003e2000810002e */
[----:B0-----:R-:W-:-:S13]  /*2400*/  ISETP.GE.AND P1, PT, R0, 0x1, PT ;  /* 0x000000010000780c */ /* 0x001fda0003f26270 */
[----:B-1----:R-:W-:Y:S05]  /*2410*/  @!P1 BRA `(.L_x_33) ;  /* 0x0000000000449947 */ /* 0x002fea0003800000 */
[----:B------:R-:W-:Y:S05]  /*2420*/  @!P0 BRA `(.L_x_34) ;  /* 0x0000000000048947 */ /* 0x000fea0003800000 */
[----:B------:R-:W-:Y:S01]  /*2430*/  BPT.TRAP 0x1 ;  /* 0x000000040000795c */ /* 0x000fe20000300000 */
.L_x_34:
[----:B------:R-:W-:-:S13]  /*2440*/  ISETP.NE.AND P0, PT, R122, RZ, PT ;  /* 0x000000ff7a00720c */ /* 0x000fda0003f05270 */
[----:B------:R-:W-:-:S05]  /*2450*/  VOTEU.ANY UP0, P0 ;  /* 0x00000000003f7886 */ /* 0x000fca0000000100 */
[----:B------:R-:W-:-:S06]  /*2460*/  @UP0 UIADD3 UR4, UR38, UR42, URZ ;  /* 0x0000002a26040290 */ /* 0x000fcc000fffe03f */
[----:B------:R-:W-:Y:S02]  /*2470*/  IMAD.U32 R4, RZ, RZ, UR4 ;  /* 0x00000004ff047e24 */ /* 0x000fe4000f8e00ff */
[----:B------:R-:W-:Y:S02]  /*2480*/  IMAD.U32 R3, RZ, RZ, UR4 ;  /* 0x00000004ff037e24 */ /* 0x000fe4000f8e00ff */
[----:B------:R-:W-:-:S05]  /*2490*/  @P0 IMAD.WIDE.U32 R4, R4, -0x55555555, RZ ;  /* 0xaaaaaaab04040825 */ /* 0x000fca00078e00ff */
[----:B------:R-:W-:-:S05]  /*24a0*/  @P0 SHF.R.U32.HI R0, RZ, 0x1, R5 ;  /* 0x00000001ff000819 */ /* 0x000fca0000011605 */
[----:B------:R-:W-:-:S05]  /*24b0*/  @P0 IMAD R0, R0, -0x3, R3 ;  /* 0xfffffffd00000824 */ /* 0x000fca00078e0203 */
[----:B------:R-:W-:-:S05]  /*24c0*/  @P0 LEA R0, R0, UR41, 0x3 ;  /* 0x0000002900000c11 */ /* 0x000fca000f8e18ff */
[----:B------:R-:W-:-:S05]  /*24d0*/  @P0 VIADD R0, R0, 0x18 ;  /* 0x0000001800000836 */ /* 0x000fca0000000000 */
[----:B------:R-:W-:-:S04]  /*24e0*/  @P0 PRMT R0, R123, 0x654, R0 ;  /* 0x000006547b000816 */ /* 0x000fc80000000000 */
[----:B------:R0:W-:Y:S01]  /*24f0*/  @P0 SYNCS.ARRIVE.TRANS64.RED.A1T0 RZ, [R0+URZ], RZ ;  /* 0x000000ff00ff09a7 */ /* 0x0001e2000810043f */
[----:B------:R-:W-:-:S13]  /*2500*/  ISETP.GT.U32.AND P0, PT, R23, 0x1, PT ;  /* 0x000000011700780c */ /* 0x000fda0003f04070 */
[----:B0-----:R-:W-:Y:S05]  /*2510*/  @P0 BRA `(.L_x_33) ;  /* 0x0000000000040947 */ /* 0x001fea0003800000 */
[----:B------:R-:W-:Y:S01]  /*2520*/  BPT.TRAP 0x1 ;  /* 0x000000040000795c */ /* 0x000fe20000300000 */
.L_x_33:
[----:B------:R-:W-:Y:S01]  /*2530*/  SHF.L.U32 R0, R136, 0x1f, RZ ;  /* 0x0000001f88007819 */ /* 0x000fe200000006ff */
[----:B------:R-:W-:Y:S01]  /*2540*/  UIADD3 UR38, UR38, UR45, URZ ;  /* 0x0000002d26267290 */ /* 0x000fe2000fffe03f */
[----:B------:R-:W-:Y:S01]  /*2550*/  SHF.R.S32.HI R15, RZ, 0x1f, R19 ;  /* 0x0000001fff0f7819 */ /* 0x000fe20000011413 */
[----:B------:R-:W-:Y:S01]  /*2560*/  UISETP.GE.U32.AND UP1, UPT, UR45, 0x3, UPT ;  /* 0x000000032d00788c */ /* 0x000fe2000bf26070 */
[----:B------:R-:W0:Y:S01]  /*2570*/  SYNCS.PHASECHK.TRANS64.TRYWAIT P0, [UR43+0x8], R0 ;  /* 0x00000800ff0075a7 */ /* 0x000e22000800016b */
[----:B------:R-:W-:Y:S02]  /*2580*/  UISETP.GT.U32.AND UP0, UPT, UR38, 0x2, UPT ;  /* 0x000000022600788c */ /* 0x000fe4000bf04070 */
[----:B------:R-:W-:Y:S02]  /*2590*/  UIMAD.WIDE.U32 UR4, UR38, -0x55555555, URZ ;  /* 0xaaaaaaab260478a5 */ /* 0x000fe4000f8e003f */
[----:B------:R-:W-:Y:S02]  /*25a0*/  UISETP.LT.U32.AND UP0, UPT, UR45, 0x3, UP0 ;  /* 0x000000032d00788c */ /* 0x000fe40008701070 */
[----:B------:R-:W-:-:S02]  /*25b0*/  USHF.R.U32.HI UR4, URZ, 0x1, UR5 ;  /* 0x000000013f047899 */ /* 0x000fc40008011605 */
[----:B------:R-:W-:Y:S02]  /*25c0*/  USEL UR6, URZ, 0x1, !UP0 ;  /* 0x000000013f067887 */ /* 0x000fe4000c000000 */
[----:B------:R-:W-:Y:S02]  /*25d0*/  UIMAD UR38, UR4, -0x3, UR38 ;  /* 0xfffffffd042678a4 */ /* 0x000fe4000f8e0226 */
[----:B------:R-:W-:-:S04]  /*25e0*/  ULOP3.LUT UR39, UR39, UR6, URZ, 0x3c, !UPT ;  /* 0x0000000627277292 */ /* 0x000fc8000f8e3c3f */
[----:B------:R-:W-:Y:S01]  /*25f0*/  @UP1 ULOP3.LUT UR39, UR39, 0x1, UR4, 0x78, !UPT ;  /* 0x0000000127271892 */ /* 0x000fe2000f8e7804 */
[----:B0-----:R-:W-:Y:S11]  /*2600*/  @!P0 BRA `(.L_x_35) ;  /* 0x0000007400888947 */ /* 0x001ff60003800000 */
.L_x_252:
[----:B------:R-:W-:Y:S01]  /*2610*/  IMAD.SHL.U32 R7, R22, 0x40, RZ ;  /* 0x0000004016077824 */ /* 0x000fe200078e00ff */
[----:B------:R-:W-:Y:S01]  /*2620*/  ULDC UR6, c[0x0][0x284] ;  /* 0x0000a10000067ab9 */ /* 0x000fe20000000800 */
[----:B------:R-:W-:Y:S01]  /*2630*/  IMAD R10, R18, 0xc0, RZ ;  /* 0x000000c0120a7824 */ /* 0x000fe200078e02ff */
[----:B------:R-:W-:Y:S01]  /*2640*/  ULDC.64 UR4, c[0x0][0x5d0] ;  /* 0x0001740000047ab9 */ /* 0x000fe20000000a00 */
[----:B------:R-:W-:Y:S01]  /*2650*/  IMAD.WIDE R138, R22, 0x40, R124 ;  /* 0x00000040168a7825 */ /* 0x000fe200078e027c */
[----:B------:R-:W-:Y:S01]  /*2660*/  ISETP.GE.AND P0, PT, R7, UR6, PT ;  /* 0x0000000607007c0c */ /* 0x000fe2000bf06270 */
[----:B------:R-:W-:Y:S01]  /*2670*/  ULDC UR6, c[0x0][0x288] ;  /* 0x0000a20000067ab9 */ /* 0x000fe20000000800 */
[----:B------:R-:W-:Y:S01]  /*2680*/  SHF.R.S32.HI R11, RZ, 0x1f, R10 ;  /* 0x0000001fff0b7819 */ /* 0x000fe2000001140a */
[----:B0-----:R-:W-:Y:S01]  /*2690*/  IMAD R0, R15, UR4, RZ ;  /* 0x000000040f007c24 */ /* 0x001fe2000f8e02ff */
[----:B------:R-:W-:Y:S01]  /*26a0*/  ISETP.GE.OR P0, PT, R10, UR6, P0 ;  /* 0x000000060a007c0c */ /* 0x000fe20008706670 */
[----:B------:R-:W-:-:S04]  /*26b0*/  IMAD.WIDE.U32 R4, R19, UR4, R126 ;  /* 0x0000000413047c25 */ /* 0x000fc8000f8e007e */
[----:B------:R-:W-:Y:S01]  /*26c0*/  IMAD R3, R19, UR5, R0 ;  /* 0x0000000513037c24 */ /* 0x000fe2000f8e0200 */
[----:B------:R-:W-:Y:S01]  /*26d0*/  IADD3 R4, P1, R10, R4, RZ ;  /* 0x000000040a047210 */ /* 0x000fe20007f3e0ff */
[----:B------:R-:W-:Y:S02]  /*26e0*/  ULDC.64 UR4, c[0x0][0x5c8] ;  /* 0x0001720000047ab9 */ /* 0x000fe40000000a00 */
[----:B------:R-:W-:Y:S01]  /*26f0*/  IMAD R9, R139, UR4, RZ ;  /* 0x000000048b097c24 */ /* 0x000fe2000f8e02ff */
[----:B------:R-:W-:-:S03]  /*2700*/  IADD3.X R5, R11, R5, R3, P1, !PT ;  /* 0x000000050b057210 */ /* 0x000fc60000ffe403 */
[C---:B------:R-:W-:Y:S02]  /*2710*/  IMAD R9, R138.reuse, UR5, R9 ;  /* 0x000000058a097c24 */ /* 0x040fe4000f8e0209 */
[----:B------:R-:W-:Y:S01]  /*2720*/  IMAD.WIDE.U32 R140, R138, UR4, R4 ;  /* 0x000000048a8c7c25 */ /* 0x000fe2000f8e0004 */
[----:B------:R-:W-:Y:S06]  /*2730*/  @P0 BRA `(.L_x_36) ;  /* 0x0000005c00580947 */ /* 0x000fec0003800000 */
[----:B-----5:R-:W-:Y:S01]  /*2740*/  FSETP.NEU.AND P0, PT, R120, RZ, PT ;  /* 0x000000ff7800720b */ /* 0x020fe20003f0d000 */
[----:B------:R-:W-:Y:S01]  /*2750*/  IMAD.IADD R3, R131, 0x1, -R10 ;  /* 0x0000000183037824 */ /* 0x000fe200078e0a0a */
[----:B------:R-:W-:Y:S01]  /*2760*/  BSSY B0, `(.L_x_36) ;  /* 0x00005d3000007945 */ /* 0x000fe20003800000 */
[----:B------:R-:W-:Y:S02]  /*2770*/  IMAD.IADD R0, R134, 0x1, -R7 ;  /* 0x0000000186007824 */ /* 0x000fe400078e0a07 */
[----:B------:R-:W-:Y:S01]  /*2780*/  IMAD.IADD R147, R141, 0x1, R9 ;  /* 0x000000018d937824 */ /* 0x000fe200078e0209 */
[----:B------:R-:W-:-:S04]  /*2790*/  ISETP.GT.AND P2, PT, R3, RZ, PT ;  /* 0x000000ff0300720c */ /* 0x000fc80003f44270 */
[----:B------:R-:W-:-:S03]  /*27a0*/  ISETP.GT.AND P1, PT, R0, RZ, P2 ;  /* 0x000000ff0000720c */ /* 0x000fc60001724270 */
[----:B------:R-:W-:Y:S10]  /*27b0*/  @!P0 BRA `(.L_x_37) ;  /* 0x00000040005c8947 */ /* 0x000ff40003800000 */
[----:B------:R-:W0:Y:S01]  /*27c0*/  LDC.64 R12, c[0x0][0x5b8] ;  /* 0x00016e00ff0c7b82 */ /* 0x000e220000000a00 */
[----:B------:R-:W-:-:S07]  /*27d0*/  ULDC.64 UR4, c[0x0][0x5c0] ;  /* 0x0001700000047ab9 */ /* 0x000fce0000000a00 */
[----:B------:R-:W1:Y:S08]  /*27e0*/  LDC.64 R144, c[0x0][0x5b0] ;  /* 0x00016c00ff907b82 */ /* 0x000e700000000a00 */
[----:B------:R-:W2:Y:S01]  /*27f0*/  LDC.64 R8, c[0x0][0x5a8] ;  /* 0x00016a00ff087b82 */ /* 0x000ea20000000a00 */
[-C--:B0-----:R-:W-:Y:S02]  /*2800*/  IMAD R6, R15, R12.reuse, RZ ;  /* 0x0000000c0f067224 */ /* 0x081fe400078e02ff */
[----:B------:R-:W-:-:S04]  /*2810*/  IMAD.WIDE.U32 R4, R19, R12, R126 ;  /* 0x0000000c13047225 */ /* 0x000fc800078e007e */
[----:B------:R-:W-:Y:S01]  /*2820*/  IMAD R141, R19, R13, R6 ;  /* 0x0000000d138d7224 */ /* 0x000fe200078e0206 */
[----:B------:R-:W-:Y:S01]  /*2830*/  IADD3 R14, P0, R10, R4, RZ ;  /* 0x000000040a0e7210 */ /* 0x000fe20007f1e0ff */
[----:B-1----:R-:W-:-:S03]  /*2840*/  IMAD R4, R139, R144, RZ ;  /* 0x000000908b047224 */ /* 0x002fc600078e02ff */
[----:B------:R-:W-:Y:S01]  /*2850*/  IADD3.X R15, R11, R5, R141, P0, !PT ;  /* 0x000000050b0f7210 */ /* 0x000fe200007fe48d */
[C---:B------:R-:W-:Y:S02]  /*2860*/  IMAD R143, R138.reuse, R145, R4 ;  /* 0x000000918a8f7224 */ /* 0x040fe400078e0204 */
[----:B------:R-:W-:-:S04]  /*2870*/  IMAD.WIDE.U32 R4, R138, R144, R14 ;  /* 0x000000908a047225 */ /* 0x000fc800078e000e */
[----:B------:R-:W-:Y:S01]  /*2880*/  IMAD.IADD R5, R5, 0x1, R143 ;  /* 0x0000000105057824 */ /* 0x000fe200078e028f */
[----:B--2---:R-:W-:-:S04]  /*2890*/  LEA R6, P0, R4, R8, 0x1 ;  /* 0x0000000804067211 */ /* 0x004fc800078008ff */
[----:B------:R-:W-:-:S05]  /*28a0*/  LEA.HI.X R7, R4, R9, R5, 0x1, P0 ;  /* 0x0000000904077211 */ /* 0x000fca00000f0c05 */
[----:B------:R0:W2:Y:S01]  /*28b0*/  @P1 LDG.E.LTC128B.U16 R13, desc[UR36][R6.64] ;  /* 0x00000024060d1981 */ /* 0x0000a2000c1e1520 */
[----:B------:R-:W-:Y:S01]  /*28c0*/  IMAD.WIDE.U32 R4, R138, R144, R10 ;  /* 0x000000908a047225 */ /* 0x000fe200078e000a */
[----:B------:R-:W-:Y:S02]  /*28d0*/  BSSY B1, `(.L_x_38) ;  /* 0x0000014000017945 */ /* 0x000fe40003800000 */
[----:B------:R-:W-:-:S04]  /*28e0*/  IADD3 R20, P0, R126, R4, RZ ;  /* 0x000000047e147210 */ /* 0x000fc80007f1e0ff */
[----:B------:R-:W-:Y:S02]  /*28f0*/  IADD3.X R21, R127, R143, R5, P0, !PT ;  /* 0x0000008f7f157210 */ /* 0x000fe400007fe405 */
[----:B------:R-:W-:Y:S01]  /*2900*/  LEA R4, P0, R140, UR4, 0x1 ;  /* 0x000000048c047c11 */ /* 0x000fe2000f8008ff */
[----:B------:R-:W-:-:S03]  /*2910*/  IMAD.WIDE.U32 R20, R19, R12, R20 ;  /* 0x0000000c13147225 */ /* 0x000fc600078e0014 */
[----:B------:R-:W-:Y:S02]  /*2920*/  LEA.HI.X R5, R140, UR5, R147, 0x1, P0 ;  /* 0x000000058c057c11 */ /* 0x000fe400080f0c93 */
[----:B------:R-:W-:Y:S01]  /*2930*/  ISETP.GT.AND P0, PT, R3, 0x1, PT ;  /* 0x000000010300780c */ /* 0x000fe20003f04270 */
[----:B0-----:R-:W-:Y:S01]  /*2940*/  IMAD.IADD R7, R141, 0x1, R21 ;  /* 0x000000018d077824 */ /* 0x001fe200078e0215 */
[----:B------:R-:W-:Y:S02]  /*2950*/  LEA R6, P4, R20, R8, 0x1 ;  /* 0x0000000814067211 */ /* 0x000fe400078808ff */
[----:B------:R-:W-:Y:S02]  /*2960*/  ISETP.GT.AND P3, PT, R0, RZ, P0 ;  /* 0x000000ff0000720c */ /* 0x000fe40000764270 */
[----:B------:R-:W-:Y:S01]  /*2970*/  LEA.HI.X R7, R20, R9, R7, 0x1, P4 ;  /* 0x0000000914077211 */ /* 0x000fe200020f0c07 */
[C---:B------:R-:W-:Y:S01]  /*2980*/  IMAD.SHL.U32 R20, R144.reuse, 0x8, RZ ;  /* 0x0000000890147824 */ /* 0x040fe200078e00ff */
[----:B------:R-:W-:Y:S01]  /*2990*/  SHF.L.U64.HI R21, R144, 0x3, R145 ;  /* 0x0000000390157819 */ /* 0x000fe20000010291 */
[----:B--2---:R-:W-:-:S04]  /*29a0*/  IMAD.U32 R137, R13, 0x10000, RZ ;  /* 0x000100000d897824 */ /* 0x004fc800078e00ff */
[----:B------:R-:W-:-:S04]  /*29b0*/  FMUL R137, R137, R120 ;  /* 0x0000007889897220 */ /* 0x000fc80000400000 */
[----:B------:R-:W-:-:S05]  /*29c0*/  FFMA R137, R24, R121, R137 ;  /* 0x0000007918897223 */ /* 0x000fca0000000089 */
[----:B------:R-:W-:-:S05]  /*29d0*/  F2FP.BF16.F32.PACK_AB R137, RZ, R137 ;  /* 0x00000089ff89723e */ /* 0x000fca00000010ff */
[----:B------:R0:W-:Y:S01]  /*29e0*/  @P1 STG.E.U16 desc[UR36][R4.64], R137 ;  /* 0x0000008904001986 */ /* 0x0001e2000c101524 */
[----:B------:R-:W-:Y:S05]  /*29f0*/  @!P3 BRA `(.L_x_39) ;  /* 0x000000000004b947 */ /* 0x000fea0003800000 */
[----:B------:R1:W5:Y:S02]  /*2a00*/  LDG.E.LTC128B.U16 R13, desc[UR36][R6.64+0x2] ;  /* 0x00000224060d7981 */ /* 0x000364000c1e1520 */
.L_x_39:
[----:B------:R-:W-:Y:S05]  /*2a10*/  BSYNC B1 ;  /* 0x0000000000017941 */ /* 0x000fea0003800000 */
.L_x_38:
[----:B0----5:R-:W-:Y:S01]  /*2a20*/  IMAD.U32 R137, R13, 0x10000, RZ ;  /* 0x000100000d897824 */ /* 0x021fe200078e00ff */
[----:B------:R-:W-:Y:S01]  /*2a30*/  ISETP.GT.AND P2, PT, R0, 0x8, P2 ;  /* 0x000000080000780c */ /* 0x000fe20001744270 */
[----:B------:R-:W-:-:S04]  /*2a40*/  IMAD.WIDE.U32 R20, R138, R144, R20 ;  /* 0x000000908a147225 */ /* 0x000fc800078e0014 */
[----:B------:R-:W-:Y:S01]  /*2a50*/  FMUL R18, R137, R120 ;  /* 0x0000007889127220 */ /* 0x000fe20000400000 */
[----:B------:R-:W-:Y:S01]  /*2a60*/  IMAD.IADD R143, R143, 0x1, R21 ;  /* 0x000000018f8f7824 */ /* 0x000fe200078e0215 */
[----:B------:R-:W-:Y:S02]  /*2a70*/  IADD3 R21, P1, R14, R20, RZ ;  /* 0x000000140e157210 */ /* 0x000fe40007f3e0ff */
[----:B------:R-:W-:-:S03]  /*2a80*/  FFMA R18, R25, R121, R18 ;  /* 0x0000007919127223 */ /* 0x000fc60000000012 */
[----:B------:R-:W-:Y:S01]  /*2a90*/  IMAD.X R22, R143, 0x1, R15, P1 ;  /* 0x000000018f167824 */ /* 0x000fe200008e060f */
[C---:B------:R-:W-:Y:S02]  /*2aa0*/  LEA R14, P1, R21.reuse, R8, 0x1 ;  /* 0x00000008150e7211 */ /* 0x040fe400078208ff */
[----:B------:R-:W-:Y:S02]  /*2ab0*/  F2FP.BF16.F32.PACK_AB R18, RZ, R18 ;  /* 0x00000012ff12723e */ /* 0x000fe400000010ff */
[--C-:B------:R-:W-:Y:S02]  /*2ac0*/  LEA.HI.X R15, R21, R9, R22.reuse, 0x1, P1 ;  /* 0x00000009150f7211 */ /* 0x100fe400008f0c16 */
[----:B------:R-:W-:Y:S02]  /*2ad0*/  PRMT R22, R18, 0x7610, R22 ;  /* 0x0000761012167816 */ /* 0x000fe40000000016 */
[----:B------:R-:W-:-:S03]  /*2ae0*/  PRMT R18, R13, 0x7610, R18 ;  /* 0x000076100d127816 */ /* 0x000fc60000000012 */
[----:B------:R0:W-:Y:S04]  /*2af0*/  @P3 STG.E.U16 desc[UR36][R4.64+0x2], R22 ;  /* 0x0000021604003986 */ /* 0x0001e8000c101524 */
[----:B------:R-:W2:Y:S01]  /*2b00*/  @P2 LDG.E.LTC128B.U16 R18, desc[UR36][R14.64] ;  /* 0x000000240e122981 */ /* 0x000ea2000c1e1520 */
[----:B------:R-:W-:Y:S01]  /*2b10*/  IADD3 R10, P1, P3, R126, R20, R10 ;  /* 0x000000147e0a7210 */ /* 0x000fe20007b3e00a */
[----:B------:R-:W-:Y:S01]  /*2b20*/  BSSY B1, `(.L_x_40) ;  /* 0x0000011000017945 */ /* 0x000fe20003800000 */
[----:B------:R-:W-:Y:S02]  /*2b30*/  ISETP.GT.AND P0, PT, R0, 0x8, P0 ;  /* 0x000000080000780c */ /* 0x000fe40000704270 */
[----:B------:R-:W-:Y:S01]  /*2b40*/  IADD3.X R11, R127, R143, R11, P1, P3 ;  /* 0x0000008f7f0b7210 */ /* 0x000fe20000fe640b */
[----:B--2---:R-:W-:-:S04]  /*2b50*/  IMAD.U32 R13, R18, 0x10000, RZ ;  /* 0x00010000120d7824 */ /* 0x004fc800078e00ff */
[----:B------:R-:W-:Y:S01]  /*2b60*/  FMUL R21, R13, R120 ;  /* 0x000000780d157220 */ /* 0x000fe20000400000 */
[----:B------:R-:W-:Y:S01]  /*2b70*/  IMAD.WIDE.U32 R12, R19, R12, R10 ;  /* 0x0000000c130c7225 */ /* 0x000fe200078e000a */
[----:B------:R-:W-:-:S03]  /*2b80*/  SHF.L.U64.HI R11, R130, 0x1, R129 ;  /* 0x00000001820b7819 */ /* 0x000fc60000010281 */
[----:B------:R-:W-:Y:S01]  /*2b90*/  FFMA R21, R26, R121, R21 ;  /* 0x000000791a157223 */ /* 0x000fe20000000015 */
[----:B------:R-:W-:Y:S01]  /*2ba0*/  LEA R10, P1, R130, R4, 0x1 ;  /* 0x00000004820a7211 */ /* 0x000fe200078208ff */
[----:B------:R-:W-:Y:S01]  /*2bb0*/  IMAD.IADD R13, R141, 0x1, R13 ;  /* 0x000000018d0d7824 */ /* 0x000fe200078e020d */
[C---:B------:R-:W-:Y:S02]  /*2bc0*/  LEA R8, P3, R12.reuse, R8, 0x1 ;  /* 0x000000080c087211 */ /* 0x040fe400078608ff */
[----:B------:R-:W-:Y:S01]  /*2bd0*/  F2FP.BF16.F32.PACK_AB R21, RZ, R21 ;  /* 0x00000015ff15723e */ /* 0x000fe200000010ff */
[----:B------:R-:W-:Y:S01]  /*2be0*/  IMAD.X R11, R11, 0x1, R5, P1 ;  /* 0x000000010b0b7824 */ /* 0x000fe200008e0605 */
[----:B------:R-:W-:-:S04]  /*2bf0*/  LEA.HI.X R9, R12, R9, R13, 0x1, P3 ;  /* 0x000000090c097211 */ /* 0x000fc800018f0c0d */
[----:B------:R0:W-:Y:S01]  /*2c00*/  @P2 STG.E.U16 desc[UR36][R10.64], R21 ;  /* 0x000000150a002986 */ /* 0x0001e2000c101524 */
[----:B------:R-:W-:Y:S05]  /*2c10*/  @!P0 BRA `(.L_x_41) ;  /* 0x0000000000048947 */ /* 0x000fea0003800000 */
[----:B------:R2:W5:Y:S02]  /*2c20*/  LDG.E.LTC128B.U16 R18, desc[UR36][R8.64+0x2] ;  /* 0x0000022408127981 */ /* 0x000564000c1e1520 */
.L_x_41:
[----:B------:R-:W-:Y:S05]  /*2c30*/  BSYNC B1 ;  /* 0x0000000000017941 */ /* 0x000fea0003800000 */
.L_x_40:
[----:B-----5:R-:W-:Y:S01]  /*2c40*/  IMAD.U32 R13, R18, 0x10000, RZ ;  /* 0x00010000120d7824 */ /* 0x020fe200078e00ff */
[----:B------:R-:W-:Y:S01]  /*2c50*/  ISETP.GT.AND P1, PT, R3, 0x8, PT ;  /* 0x000000080300780c */ /* 0x000fe20003f24270 */
[----:B------:R-:W-:Y:S02]  /*2c60*/  BSSY B1, `(.L_x_42) ;  /* 0x0000008000017945 */ /* 0x000fe40003800000 */
[----:B------:R-:W-:Y:S01]  /*2c70*/  FMUL R12, R13, R120 ;  /* 0x000000780d0c7220 */ /* 0x000fe20000400000 */
[----:B------:R-:W-:-:S03]  /*2c80*/  ISETP.GT.AND P2, PT, R0, RZ, P1 ;  /* 0x000000ff0000720c */ /* 0x000fc60000f44270 */
[----:B------:R-:W-:-:S05]  /*2c90*/  FFMA R12, R27, R121, R12 ;  /* 0x000000791b0c7223 */ /* 0x000fca000000000c */
[----:B------:R-:W-:-:S05]  /*2ca0*/  F2FP.BF16.F32.PACK_AB R12, RZ, R12 ;  /* 0x0000000cff0c723e */ /* 0x000fca00000010ff */
[----:B------:R3:W-:Y:S01]  /*2cb0*/  @P0 STG.E.U16 desc[UR36][R10.64+0x2], R12 ;  /* 0x0000020c0a000986 */ /* 0x0007e2000c101524 */
[----:B------:R-:W-:Y:S05]  /*2cc0*/  @!P2 BRA `(.L_x_43) ;  /* 0x000000000004a947 */ /* 0x000fea0003800000 */
[----:B------:R4:W5:Y:S02]  /*2cd0*/  LDG.E.LTC128B.U16 R18, desc[UR36][R6.64+0x10] ;  /* 0x0000102406127981 */ /* 0x000964000c1e1520 */
.L_x_43:
[----:B------:R-:W-:Y:S05]  /*2ce0*/  BSYNC B1 ;  /* 0x0000000000017941 */ /* 0x000fea0003800000 */
.L_x_42:
        /* <DEDUP_REMOVED lines=10> */
.L_x_45:
[----:B------:R-:W-:Y:S05]  /*2d90*/  BSYNC B1 ;  /* 0x0000000000017941 */ /* 0x000fea0003800000 */
.L_x_44:
[----:B0----5:R-:W-:Y:S01]  /*2da0*/  IMAD.U32 R13, R18, 0x10000, RZ ;  /* 0x00010000120d7824 */ /* 0x021fe200078e00ff */
[----:B------:R-:W-:Y:S01]  /*2db0*/  ISETP.GT.AND P1, PT, R0, 0x8, P1 ;  /* 0x000000080000780c */ /* 0x000fe20000f24270 */
[----:B------:R-:W-:Y:S02]  /*2dc0*/  BSSY B1, `(.L_x_46) ;  /* 0x0000007000017945 */ /* 0x000fe40003800000 */
[----:B---3--:R-:W-:-:S04]  /*2dd0*/  FMUL R12, R13, R120 ;  /* 0x000000780d0c7220 */ /* 0x008fc80000400000 */
[----:B------:R-:W-:-:S05]  /*2de0*/  FFMA R12, R29, R121, R12 ;  /* 0x000000791d0c7223 */ /* 0x000fca000000000c */
[----:B------:R-:W-:-:S05]  /*2df0*/  F2FP.BF16.F32.PACK_AB R12, RZ, R12 ;  /* 0x0000000cff0c723e */ /* 0x000fca00000010ff */
[----:B------:R0:W-:Y:S01]  /*2e00*/  @P3 STG.E.U16 desc[UR36][R4.64+0x12], R12 ;  /* 0x0000120c04003986 */ /* 0x0001e2000c101524 */
[----:B------:R-:W-:Y:S05]  /*2e10*/  @!P1 BRA `(.L_x_47) ;  /* 0x0000000000049947 */ /* 0x000fea0003800000 */
[----:B------:R3:W5:Y:S02]  /*2e20*/  LDG.E.LTC128B.U16 R18, desc[UR36][R8.64+0x10] ;  /* 0x0000102408127981 */ /* 0x000764000c1e1520 */
.L_x_47:
[----:B------:R-:W-:Y:S05]  /*2e30*/  BSYNC B1 ;  /* 0x0000000000017941 */ /* 0x000fea0003800000 */
.L_x_46:
[----:B-----5:R-:W-:Y:S01]  /*2e40*/  IMAD.U32 R13, R18, 0x10000, RZ ;  /* 0x00010000120d7824 */ /* 0x020fe200078e00ff */
[----:B------:R-:W-:Y:S01]  /*2e50*/  ISETP.GT.AND P0, PT, R0, 0x8, P0 ;  /* 0x000000080000780c */ /* 0x000fe20000704270 */
[----:B------:R-:W-:Y:S02]  /*2e60*/  BSSY B1, `(.L_x_48) ;  /* 0x0000007000017945 */ /* 0x000fe40003800000 */
[----:B------:R-:W-:-:S04]  /*2e70*/  FMUL R13, R13, R120 ;  /* 0x000000780d0d7220 */ /* 0x000fc80000400000 */
[----:B------:R-:W-:-:S05]  /*2e80*/  FFMA R13, R30, R121, R13 ;  /* 0x000000791e0d7223 */ /* 0x000fca000000000d */
[----:B------:R-:W-:-:S05]  /*2e90*/  F2FP.BF16.F32.PACK_AB R13, RZ, R13 ;  /* 0x0000000dff0d723e */ /* 0x000fca00000010ff */
[----:B------:R0:W-:Y:S01]  /*2ea0*/  @P1 STG.E.U16 desc[UR36][R10.64+0x10], R13 ;  /* 0x0000100d0a001986 */ /* 0x0001e2000c101524 */
[----:B------:R-:W-:Y:S05]  /*2eb0*/  @!P0 BRA `(.L_x_49) ;  /* 0x0000000000048947 */ /* 0x000fea0003800000 */
[----:B------:R0:W5:Y:S02]  /*2ec0*/  LDG.E.LTC128B.U16 R18, desc[UR36][R8.64+0x12] ;  /* 0x0000122408127981 */ /* 0x000164000c1e1520 */
.L_x_49:
[----:B------:R-:W-:Y:S05]  /*2ed0*/  BSYNC B1 ;  /* 0x0000000000017941 */ /* 0x000fea0003800000 */
.L_x_48:
[----:B0----5:R-:W-:Y:S01]  /*2ee0*/  IMAD.U32 R13, R18, 0x10000, RZ ;  /* 0x00010000120d7824 */ /* 0x021fe200078e00ff */
        /* <DEDUP_REMOVED lines=9> */
.L_x_51:
[----:B------:R-:W-:Y:S05]  /*2f80*/  BSYNC B1 ;  /* 0x0000000000017941 */ /* 0x000fea0003800000 */
.L_x_50:
        /* <DEDUP_REMOVED lines=10> */
.L_x_53:
[----:B------:R-:W-:Y:S05]  /*3030*/  BSYNC B1 ;  /* 0x0000000000017941 */ /* 0x000fea0003800000 */
.L_x_52:
[----:B0----5:R-:W-:Y:S01]  /*3040*/  IMAD.U32 R13, R18, 0x10000, RZ ;  /* 0x00010000120d7824 */ /* 0x021fe200078e00ff */
        /* <DEDUP_REMOVED lines=8> */
.L_x_55:
[----:B------:R-:W-:Y:S05]  /*30d0*/  BSYNC B1 ;  /* 0x0000000000017941 */ /* 0x000fea0003800000 */
.L_x_54:
        /* <DEDUP_REMOVED lines=9> */
.L_x_57:
[----:B------:R-:W-:Y:S05]  /*3170*/  BSYNC B1 ;  /* 0x0000000000017941 */ /* 0x000fea0003800000 */
.L_x_56:
        /* <DEDUP_REMOVED lines=10> */
.L_x_59:
[----:B------:R-:W-:Y:S05]  /*3220*/  BSYNC B1 ;  /* 0x0000000000017941 */ /* 0x000fea0003800000 */
.L_x_58:
        /* <DEDUP_REMOVED lines=10> */
.L_x_61:
[----:B------:R-:W-:Y:S05]  /*32d0*/  BSYNC B1 ;  /* 0x0000000000017941 */ /* 0x000fea0003800000 */
.L_x_60:
        /* <DEDUP_REMOVED lines=9> */
.L_x_63:
[----:B------:R-:W-:Y:S05]  /*3370*/  BSYNC B1 ;  /* 0x0000000000017941 */ /* 0x000fea0003800000 */
.L_x_62:
        /* <DEDUP_REMOVED lines=9> */
.L_x_65:
[----:B------:R-:W-:Y:S05]  /*3410*/  BSYNC B1 ;  /* 0x0000000000017941 */ /* 0x000fea0003800000 */
.L_x_64:
        /* <DEDUP_REMOVED lines=10> */
.L_x_67:
[----:B------:R-:W-:Y:S05]  /*34c0*/  BSYNC B1 ;  /* 0x0000000000017941 */ /* 0x000fea0003800000 */
.L_x_66:
        /* <DEDUP_REMOVED lines=10> */
.L_x_69:
[----:B------:R-:W-:Y:S05]  /*3570*/  BSYNC B1 ;  /* 0x0000000000017941 */ /* 0x000fea0003800000 */
.L_x_68:
        /* <DEDUP_REMOVED lines=9> */
.L_x_71:
[----:B------:R-:W-:Y:S05]  /*3610*/  BSYNC B1 ;  /* 0x0000000000017941 */ /* 0x000fea0003800000 */
.L_x_70:
        /* <DEDUP_REMOVED lines=9> */
.L_x_73:
[----:B------:R-:W-:Y:S05]  /*36b0*/  BSYNC B1 ;  /* 0x0000000000017941 */ /* 0x000fea0003800000 */
.L_x_72:
        /* <DEDUP_REMOVED lines=10> */
.L_x_75:
[----:B------:R-:W-:Y:S05]  /*3760*/  BSYNC B1 ;  /* 0x0000000000017941 */ /* 0x000fea0003800000 */
.L_x_74:
        /* <DEDUP_REMOVED lines=10> */
.L_x_77:
[----:B------:R-:W-:Y:S05]  /*3810*/  BSYNC B1 ;  /* 0x0000000000017941 */ /* 0x000fea0003800000 */
.L_x_76:
        /* <DEDUP_REMOVED lines=9> */
.L_x_79:
[----:B------:R-:W-:Y:S05]  /*38b0*/  BSYNC B1 ;  /* 0x0000000000017941 */ /* 0x000fea0003800000 */
.L_x_78:
        /* <DEDUP_REMOVED lines=9> */
.L_x_81:
[----:B------:R-:W-:Y:S05]  /*3950*/  BSYNC B1 ;  /* 0x0000000000017941 */ /* 0x000fea0003800000 */
.L_x_80:
        /* <DEDUP_REMOVED lines=10> */
.L_x_83:
[----:B------:R-:W-:Y:S05]  /*3a00*/  BSYNC B1 ;  /* 0x0000000000017941 */ /* 0x000fea0003800000 */
.L_x_82:
        /* <DEDUP_REMOVED lines=10> */
.L_x_85:
[----:B------:R-:W-:Y:S05]  /*3ab0*/  BSYNC B1 ;  /* 0x0000000000017941 */ /* 0x000fea0003800000 */
.L_x_84:
        /* <DEDUP_REMOVED lines=9> */
.L_x_87:
[----:B------:R-:W-:Y:S05]  /*3b50*/  BSYNC B1 ;  /* 0x0000000000017941 */ /* 0x000fea0003800000 */
.L_x_86:
        /* <DEDUP_REMOVED lines=9> */
.L_x_89:
[----:B------:R-:W-:Y:S05]  /*3bf0*/  BSYNC B1 ;  /* 0x0000000000017941 */ /* 0x000fea0003800000 */
.L_x_88:
        /* <DEDUP_REMOVED lines=10> */
.L_x_91:
[----:B------:R-:W-:Y:S05]  /*3ca0*/  BSYNC B1 ;  /* 0x0000000000017941 */ /* 0x000fea0003800000 */
.L_x_90:
        /* <DEDUP_REMOVED lines=10> */
.L_x_93:
[----:B------:R-:W-:Y:S05]  /*3d50*/  BSYNC B1 ;  /* 0x0000000000017941 */ /* 0x000fea0003800000 */
.L_x_92:
        /* <DEDUP_REMOVED lines=9> */
.L_x_95:
[----:B------:R-:W-:Y:S05]  /*3df0*/  BSYNC B1 ;  /* 0x0000000000017941 */ /* 0x000fea0003800000 */
.L_x_94:
        /* <DEDUP_REMOVED lines=9> */
.L_x_97:
[----:B------:R-:W-:Y:S05]  /*3e90*/  BSYNC B1 ;  /* 0x0000000000017941 */ /* 0x000fea0003800000 */
.L_x_96:
        /* <DEDUP_REMOVED lines=10> */
.L_x_99:
[----:B------:R-:W-:Y:S05]  /*3f40*/  BSYNC B1 ;  /* 0x0000000000017941 */ /* 0x000fea0003800000 */
.L_x_98:
        /* <DEDUP_REMOVED lines=10> */
.L_x_101:
[----:B------:R-:W-:Y:S05]  /*3ff0*/  BSYNC B1 ;  /* 0x0000000000017941 */ /* 0x000fea0003800000 */
.L_x_100:
        /* <DEDUP_REMOVED lines=9> */
.L_x_103:
[----:B------:R-:W-:Y:S05]  /*4090*/  BSYNC B1 ;  /* 0x0000000000017941 */ /* 0x000fea0003800000 */
.L_x_102:
        /* <DEDUP_REMOVED lines=9> */
.L_x_105:
[----:B------:R-:W-:Y:S05]  /*4130*/  BSYNC B1 ;  /* 0x0000000000017941 */ /* 0x000fea0003800000 */
.L_x_104:
        /* <DEDUP_REMOVED lines=10> */
.L_x_107:
[----:B------:R-:W-:Y:S05]  /*41e0*/  BSYNC B1 ;  /* 0x0000000000017941 */ /* 0x000fea0003800000 */
.L_x_106:
        /* <DEDUP_REMOVED lines=10> */
.L_x_109:
[----:B------:R-:W-:Y:S05]  /*4290*/  BSYNC B1 ;  /* 0x0000000000017941 */ /* 0x000fea0003800000 */
.L_x_108:
        /* <DEDUP_REMOVED lines=9> */
.L_x_111:
[----:B------:R-:W-:Y:S05]  /*4330*/  BSYNC B1 ;  /* 0x0000000000017941 */ /* 0x000fea0003800000 */
.L_x_110:
        /* <DEDUP_REMOVED lines=9> */
.L_x_113:
[----:B------:R-:W-:Y:S05]  /*43d0*/  BSYNC B1 ;  /* 0x0000000000017941 */ /* 0x000fea0003800000 */
.L_x_112:
        /* <DEDUP_REMOVED lines=10> */
.L_x_115:
[----:B------:R-:W-:Y:S05]  /*4480*/  BSYNC B1 ;  /* 0x0000000000017941 */ /* 0x000fea0003800000 */
.L_x_114:
        /* <DEDUP_REMOVED lines=10> */
.L_x_117:
[----:B------:R-:W-:Y:S05]  /*4530*/  BSYNC B1 ;  /* 0x0000000000017941 */ /* 0x000fea0003800000 */
.L_x_116:
        /* <DEDUP_REMOVED lines=9> */
.L_x_119:
[----:B------:R-:W-:Y:S05]  /*45d0*/  BSYNC B1 ;  /* 0x0000000000017941 */ /* 0x000fea0003800000 */
.L_x_118:
        /* <DEDUP_REMOVED lines=9> */
.L_x_121:
[----:B------:R-:W-:Y:S05]  /*4670*/  BSYNC B1 ;  /* 0x0000000000017941 */ /* 0x000fea0003800000 */
.L_x_120:
        /* <DEDUP_REMOVED lines=10> */
.L_x_123:
[----:B------:R-:W-:Y:S05]  /*4720*/  BSYNC B1 ;  /* 0x0000000000017941 */ /* 0x000fea0003800000 */
.L_x_122:
        /* <DEDUP_REMOVED lines=10> */
.L_x_125:
[----:B------:R-:W-:Y:S05]  /*47d0*/  BSYNC B1 ;  /* 0x0000000000017941 */ /* 0x000fea0003800000 */
.L_x_124:
        /* <DEDUP_REMOVED lines=9> */
.L_x_127:
[----:B------:R-:W-:Y:S05]  /*4870*/  BSYNC B1 ;  /* 0x0000000000017941 */ /* 0x000fea0003800000 */
.L_x_126:
        /* <DEDUP_REMOVED lines=9> */
.L_x_129:
[----:B------:R-:W-:Y:S05]  /*4910*/  BSYNC B1 ;  /* 0x0000000000017941 */ /* 0x000fea0003800000 */
.L_x_128:
        /* <DEDUP_REMOVED lines=10> */
.L_x_131:
[----:B------:R-:W-:Y:S05]  /*49c0*/  BSYNC B1 ;  /* 0x0000000000017941 */ /* 0x000fea0003800000 */
.L_x_130:
        /* <DEDUP_REMOVED lines=10> */
.L_x_133:
[----:B------:R-:W-:Y:S05]  /*4a70*/  BSYNC B1 ;  /* 0x0000000000017941 */ /* 0x000fea0003800000 */
.L_x_132:
        /* <DEDUP_REMOVED lines=9> */
.L_x_135:
[----:B------:R-:W-:Y:S05]  /*4b10*/  BSYNC B1 ;  /* 0x0000000000017941 */ /* 0x000fea0003800000 */
.L_x_134:
        /* <DEDUP_REMOVED lines=9> */
.L_x_137:
[----:B------:R-:W-:Y:S05]  /*4bb0*/  BSYNC B1 ;  /* 0x0000000000017941 */ /* 0x000fea0003800000 */
.L_x_136:
        /* <DEDUP_REMOVED lines=10> */
.L_x_139:
[----:B------:R-:W-:Y:S05]  /*4c60*/  BSYNC B1 ;  /* 0x0000000000017941 */ /* 0x000fea0003800000 */
.L_x_138:
        /* <DEDUP_REMOVED lines=10> */
.L_x_141:
[----:B------:R-:W-:Y:S05]  /*4d10*/  BSYNC B1 ;  /* 0x0000000000017941 */ /* 0x000fea0003800000 */
.L_x_140:
        /* <DEDUP_REMOVED lines=9> */
.L_x_143:
[----:B------:R-:W-:Y:S05]  /*4db0*/  BSYNC B1 ;  /* 0x0000000000017941 */ /* 0x000fea0003800000 */
.L_x_142:
        /* <DEDUP_REMOVED lines=9> */
.L_x_145:
[----:B------:R-:W-:Y:S05]  /*4e50*/  BSYNC B1 ;  /* 0x0000000000017941 */ /* 0x000fea0003800000 */
.L_x_144:
        /* <DEDUP_REMOVED lines=10> */
.L_x_147:
[----:B------:R-:W-:Y:S05]  /*4f00*/  BSYNC B1 ;  /* 0x0000000000017941 */ /* 0x000fea0003800000 */
.L_x_146:
        /* <DEDUP_REMOVED lines=10> */
.L_x_149:
[----:B------:R-:W-:Y:S05]  /*4fb0*/  BSYNC B1 ;  /* 0x0000000000017941 */ /* 0x000fea0003800000 */
.L_x_148:
        /* <DEDUP_REMOVED lines=9> */
.L_x_151:
[----:B------:R-:W-:Y:S05]  /*5050*/  BSYNC B1 ;  /* 0x0000000000017941 */ /* 0x000fea0003800000 */
.L_x_150:
        /* <DEDUP_REMOVED lines=9> */
.L_x_153:
[----:B------:R-:W-:Y:S05]  /*50f0*/  BSYNC B1 ;  /* 0x0000000000017941 */ /* 0x000fea0003800000 */
.L_x_152:
        /* <DEDUP_REMOVED lines=10> */
.L_x_155:
[----:B------:R-:W-:Y:S05]  /*51a0*/  BSYNC B1 ;  /* 0x0000000000017941 */ /* 0x000fea0003800000 */
.L_x_154:
        /* <DEDUP_REMOVED lines=10> */
.L_x_157:
[----:B------:R-:W-:Y:S05]  /*5250*/  BSYNC B1 ;  /* 0x0000000000017941 */ /* 0x000fea0003800000 */
.L_x_156:
        /* <DEDUP_REMOVED lines=9> */
.L_x_159:
[----:B------:R-:W-:Y:S05]  /*52f0*/  BSYNC B1 ;  /* 0x0000000000017941 */ /* 0x000fea0003800000 */
.L_x_158:
        /* <DEDUP_REMOVED lines=9> */
.L_x_161:
[----:B------:R-:W-:Y:S05]  /*5390*/  BSYNC B1 ;  /* 0x0000000000017941 */ /* 0x000fea0003800000 */
.L_x_160:
        /* <DEDUP_REMOVED lines=10> */
.L_x_163:
[----:B------:R-:W-:Y:S05]  /*5440*/  BSYNC B1 ;  /* 0x0000000000017941 */ /* 0x000fea0003800000 */
.L_x_162:
        /* <DEDUP_REMOVED lines=10> */
.L_x_165:
[----:B------:R-:W-:Y:S05]  /*54f0*/  BSYNC B1 ;  /* 0x0000000000017941 */ /* 0x000fea0003800000 */
.L_x_164:
        /* <DEDUP_REMOVED lines=9> */
.L_x_167:
[----:B------:R-:W-:Y:S05]  /*5590*/  BSYNC B1 ;  /* 0x0000000000017941 */ /* 0x000fea0003800000 */
.L_x_166:
        /* <DEDUP_REMOVED lines=9> */
.L_x_169:
[----:B------:R-:W-:Y:S05]  /*5630*/  BSYNC B1 ;  /* 0x0000000000017941 */ /* 0x000fea0003800000 */
.L_x_168:
        /* <DEDUP_REMOVED lines=10> */
.L_x_171:
[----:B------:R-:W-:Y:S05]  /*56e0*/  BSYNC B1 ;  /* 0x0000000000017941 */ /* 0x000fea0003800000 */
.L_x_170:
        /* <DEDUP_REMOVED lines=10> */
.L_x_173:
[----:B------:R-:W-:Y:S05]  /*5790*/  BSYNC B1 ;  /* 0x0000000000017941 */ /* 0x000fea0003800000 */
.L_x_172:
        /* <DEDUP_REMOVED lines=9> */
.L_x_175:
[----:B------:R-:W-:Y:S05]  /*5830*/  BSYNC B1 ;  /* 0x0000000000017941 */ /* 0x000fea0003800000 */
.L_x_174:
        /* <DEDUP_REMOVED lines=9> */
.L_x_177:
[----:B------:R-:W-:Y:S05]  /*58d0*/  BSYNC B1 ;  /* 0x0000000000017941 */ /* 0x000fea0003800000 */
.L_x_176:
        /* <DEDUP_REMOVED lines=10> */
.L_x_179:
[----:B------:R-:W-:Y:S05]  /*5980*/  BSYNC B1 ;  /* 0x0000000000017941 */ /* 0x000fea0003800000 */
.L_x_178:
        /* <DEDUP_REMOVED lines=10> */
.L_x_181:
[----:B------:R-:W-:Y:S05]  /*5a30*/  BSYNC B1 ;  /* 0x0000000000017941 */ /* 0x000fea0003800000 */
.L_x_180:
        /* <DEDUP_REMOVED lines=9> */
.L_x_183:
[----:B------:R-:W-:Y:S05]  /*5ad0*/  BSYNC B1 ;  /* 0x0000000000017941 */ /* 0x000fea0003800000 */
.L_x_182:
        /* <DEDUP_REMOVED lines=9> */
.L_x_185:
[----:B------:R-:W-:Y:S05]  /*5b70*/  BSYNC B1 ;  /* 0x0000000000017941 */ /* 0x000fea0003800000 */
.L_x_184:
        /* <DEDUP_REMOVED lines=10> */
.L_x_187:
[----:B------:R-:W-:Y:S05]  /*5c20*/  BSYNC B1 ;  /* 0x0000000000017941 */ /* 0x000fea0003800000 */
.L_x_186:
        /* <DEDUP_REMOVED lines=10> */
.L_x_189:
[----:B------:R-:W-:Y:S05]  /*5cd0*/  BSYNC B1 ;  /* 0x0000000000017941 */ /* 0x000fea0003800000 */
.L_x_188:
        /* <DEDUP_REMOVED lines=9> */
.L_x_191:
[----:B------:R-:W-:Y:S05]  /*5d70*/  BSYNC B1 ;  /* 0x0000000000017941 */ /* 0x000fea0003800000 */
.L_x_190:
        /* <DEDUP_REMOVED lines=9> */
.L_x_193:
[----:B------:R-:W-:Y:S05]  /*5e10*/  BSYNC B1 ;  /* 0x0000000000017941 */ /* 0x000fea0003800000 */
.L_x_192:
        /* <DEDUP_REMOVED lines=10> */
.L_x_195:
[----:B------:R-:W-:Y:S05]  /*5ec0*/  BSYNC B1 ;  /* 0x0000000000017941 */ /* 0x000fea0003800000 */
.L_x_194:
        /* <DEDUP_REMOVED lines=10> */
.L_x_197:
[----:B------:R-:W-:Y:S05]  /*5f70*/  BSYNC B1 ;  /* 0x0000000000017941 */ /* 0x000fea0003800000 */
.L_x_196:
        /* <DEDUP_REMOVED lines=9> */
.L_x_199:
[----:B------:R-:W-:Y:S05]  /*6010*/  BSYNC B1 ;  /* 0x0000000000017941 */ /* 0x000fea0003800000 */
.L_x_198:
        /* <DEDUP_REMOVED lines=9> */
.L_x_201:
[----:B------:R-:W-:Y:S05]  /*60b0*/  BSYNC B1 ;  /* 0x0000000000017941 */ /* 0x000fea0003800000 */
.L_x_200:
        /* <DEDUP_REMOVED lines=10> */
.L_x_203:
[----:B------:R-:W-:Y:S05]  /*6160*/  BSYNC B1 ;  /* 0x0000000000017941 */ /* 0x000fea0003800000 */
.L_x_202:
        /* <DEDUP_REMOVED lines=10> */
.L_x_205:
[----:B------:R-:W-:Y:S05]  /*6210*/  BSYNC B1 ;  /* 0x0000000000017941 */ /* 0x000fea0003800000 */
.L_x_204:
        /* <DEDUP_REMOVED lines=9> */
.L_x_207:
[----:B------:R-:W-:Y:S05]  /*62b0*/  BSYNC B1 ;  /* 0x0000000000017941 */ /* 0x000fea0003800000 */
.L_x_206:
        /* <DEDUP_REMOVED lines=9> */
.L_x_209:
[----:B------:R-:W-:Y:S05]  /*6350*/  BSYNC B1 ;  /* 0x0000000000017941 */ /* 0x000fea0003800000 */
.L_x_208:
        /* <DEDUP_REMOVED lines=10> */
.L_x_211:
[----:B------:R-:W-:Y:S05]  /*6400*/  BSYNC B1 ;  /* 0x0000000000017941 */ /* 0x000fea0003800000 */
.L_x_210:
        /* <DEDUP_REMOVED lines=10> */
.L_x_213:
[----:B------:R-:W-:Y:S05]  /*64b0*/  BSYNC B1 ;  /* 0x0000000000017941 */ /* 0x000fea0003800000 */
.L_x_212:
        /* <DEDUP_REMOVED lines=9> */
.L_x_215:
[----:B------:R-:W-:Y:S05]  /*6550*/  BSYNC B1 ;  /* 0x0000000000017941 */ /* 0x000fea0003800000 */
.L_x_214:
        /* <DEDUP_REMOVED lines=9> */
.L_x_217:
[----:B------:R-:W-:Y:S05]  /*65f0*/  BSYNC B1 ;  /* 0x0000000000017941 */ /* 0x000fea0003800000 */
.L_x_216:
        /* <DEDUP_REMOVED lines=10> */
.L_x_219:
[----:B------:R-:W-:Y:S05]  /*66a0*/  BSYNC B1 ;  /* 0x0000000000017941 */ /* 0x000fea0003800000 */
.L_x_218:
        /* <DEDUP_REMOVED lines=10> */
.L_x_221:
[----:B------:R-:W-:Y:S05]  /*6750*/  BSYNC B1 ;  /* 0x0000000000017941 */ /* 0x000fea0003800000 */
.L_x_220:
[----:B-----5:R-:W-:Y:S01]  /*6760*/  IMAD.U32 R3, R18, 0x10000, RZ ;  /* 0x0001000012037824 */ /* 0x020fe200078e00ff */
[----:B------:R-:W-:Y:S01]  /*6770*/  ISETP.GT.AND P1, PT, R0, 0x8, P1 ;  /* 0x000000080000780c */ /* 0x000fe20000f24270 */
[----:B------:R-:W-:Y:S02]  /*6780*/  BSSY B1, `(.L_x_222) ;  /* 0x0000007000017945 */ /* 0x000fe40003800000 */
[----:B01--4-:R-:W-:-:S04]  /*6790*/  FMUL R6, R3, R120 ;  /* 0x0000007803067220 */ /* 0x013fc80000400000 */
[----:B------:R-:W-:-:S05]  /*67a0*/  FFMA R6, R117, R121, R6 ;  /* 0x0000007975067223 */ /* 0x000fca0000000006 */
[----:B------:R-:W-:-:S05]  /*67b0*/  F2FP.BF16.F32.PACK_AB R6, RZ, R6 ;  /* 0x00000006ff06723e */ /* 0x000fca00000010ff */
[----:B------:R0:W-:Y:S01]  /*67c0*/  @P3 STG.E.U16 desc[UR36][R4.64+0x172], R6 ;  /* 0x0001720604003986 */ /* 0x0001e2000c101524 */
[----:B------:R-:W-:Y:S05]  /*67d0*/  @!P1 BRA `(.L_x_223) ;  /* 0x0000000000049947 */ /* 0x000fea0003800000 */
[----:B------:R1:W5:Y:S02]  /*67e0*/  LDG.E.LTC128B.U16 R18, desc[UR36][R8.64+0x170] ;  /* 0x0001702408127981 */ /* 0x000364000c1e1520 */
.L_x_223:
[----:B------:R-:W-:Y:S05]  /*67f0*/  BSYNC B1 ;  /* 0x0000000000017941 */ /* 0x000fea0003800000 */
.L_x_222:
[----:B-----5:R-:W-:Y:S01]  /*6800*/  IMAD.U32 R3, R18, 0x10000, RZ ;  /* 0x0001000012037824 */ /* 0x020fe200078e00ff */
[----:B------:R-:W-:Y:S01]  /*6810*/  ISETP.GT.AND P0, PT, R0, 0x8, P0 ;  /* 0x000000080000780c */ /* 0x000fe20000704270 */
[----:B0-----:R-:W-:Y:S01]  /*6820*/  @P1 IMAD.MOV.U32 R4, RZ, RZ, R10 ;  /* 0x000000ffff041224 */ /* 0x001fe200078e000a */
[----:B------:R-:W-:Y:S01]  /*6830*/  BSSY B1, `(.L_x_224) ;  /* 0x0000008000017945 */ /* 0x000fe20003800000 */
[----:B------:R-:W-:Y:S01]  /*6840*/  FMUL R3, R3, R120 ;  /* 0x0000007803037220 */ /* 0x000fe20000400000 */
[----:B------:R-:W-:-:S03]  /*6850*/  @P1 IMAD.MOV.U32 R5, RZ, RZ, R11 ;  /* 0x000000ffff051224 */ /* 0x000fc600078e000b */
[----:B------:R-:W-:-:S05]  /*6860*/  FFMA R3, R118, R121, R3 ;  /* 0x0000007976037223 */ /* 0x000fca0000000003 */
[----:B------:R-:W-:-:S05]  /*6870*/  F2FP.BF16.F32.PACK_AB R3, RZ, R3 ;  /* 0x00000003ff03723e */ /* 0x000fca00000010ff */
[----:B------:R0:W-:Y:S01]  /*6880*/  @P1 STG.E.U16 desc[UR36][R4.64+0x170], R3 ;  /* 0x0001700304001986 */ /* 0x0001e2000c101524 */
[----:B------:R-:W-:Y:S05]  /*6890*/  @!P0 BRA `(.L_x_225) ;  /* 0x0000000000048947 */ /* 0x000fea0003800000 */
[----:B------:R4:W5:Y:S02]  /*68a0*/  LDG.E.LTC128B.U16 R18, desc[UR36][R8.64+0x172] ;  /* 0x0001722408127981 */ /* 0x000964000c1e1520 */
.L_x_225:
[----:B------:R-:W-:Y:S05]  /*68b0*/  BSYNC B1 ;  /* 0x0000000000017941 */ /* 0x000fea0003800000 */
.L_x_224:
[----:B------:R-:W-:Y:S05]  /*68c0*/  @!P0 BRA `(.L_x_226) ;  /* 0x0000001800f08947 */ /* 0x000fea0003800000 */
[----:B0----5:R-:W-:-:S04]  /*68d0*/  IMAD.U32 R3, R18, 0x10000, RZ ;  /* 0x0001000012037824 */ /* 0x021fc800078e00ff */
[----:B------:R-:W-:-:S04]  /*68e0*/  FMUL R0, R3, R120 ;  /* 0x0000007803007220 */ /* 0x000fc80000400000 */
[----:B------:R-:W-:-:S05]  /*68f0*/  FFMA R0, R119, R121, R0 ;  /* 0x0000007977007223 */ /* 0x000fca0000000000 */
[----:B------:R-:W-:-:S05]  /*6900*/  F2FP.BF16.F32.PACK_AB R0, RZ, R0 ;  /* 0x00000000ff00723e */ /* 0x000fca00000010ff */
[----:B------:R0:W-:Y:S01]  /*6910*/  STG.E.U16 desc[UR36][R10.64+0x172], R0 ;  /* 0x000172000a007986 */ /* 0x0001e2000c101524 */
[----:B------:R-:W-:Y:S05]  /*6920*/  BRA `(.L_x_226) ;  /* 0x0000001800d87947 */ /* 0x000fea0003800000 */
.L_x_37:
[----:B------:R-:W-:Y:S01]  /*6930*/  ISETP.GT.AND P3, PT, R3, 0x1, PT ;  /* 0x000000010300780c */ /* 0x000fe20003f64270 */
[----:B------:R-:W-:Y:S01]  /*6940*/  ULDC.64 UR4, c[0x0][0x5c0] ;  /* 0x0001700000047ab9 */ /* 0x000fe20000000a00 */
[-C--:B------:R-:W-:Y:S01]  /*6950*/  FMUL R24, R24, R121.reuse ;  /* 0x0000007918187220 */ /* 0x080fe20000400000 */
[----:B------:R-:W-:Y:S01]  /*6960*/  LEA R4, P4, R140, UR4, 0x1 ;  /* 0x000000048c047c11 */ /* 0x000fe2000f8808ff */
[-C--:B------:R-:W-:Y:S01]  /*6970*/  FMUL R25, R25, R121.reuse ;  /* 0x0000007919197220 */ /* 0x080fe20000400000 */
[----:B------:R-:W-:Y:S01]  /*6980*/  ISETP.GT.AND P0, PT, R0, RZ, P3 ;  /* 0x000000ff0000720c */ /* 0x000fe20001f04270 */
[-C--:B------:R-:W-:Y:S01]  /*6990*/  FMUL R26, R26, R121.reuse ;  /* 0x000000791a1a7220 */ /* 0x080fe20000400000 */
[----:B------:R-:W-:Y:S01]  /*69a0*/  F2FP.BF16.F32.PACK_AB R24, RZ, R24 ;  /* 0x00000018ff18723e */ /* 0x000fe200000010ff */
[-C--:B------:R-:W-:Y:S01]  /*69b0*/  FMUL R27, R27, R121.reuse ;  /* 0x000000791b1b7220 */ /* 0x080fe20000400000 */
[----:B------:R-:W-:Y:S01]  /*69c0*/  LEA.HI.X R5, R140, UR5, R147, 0x1, P4 ;  /* 0x000000058c057c11 */ /* 0x000fe2000a0f0c93 */
[----:B------:R-:W-:Y:S01]  /*69d0*/  FMUL R28, R28, R121 ;  /* 0x000000791c1c7220 */ /* 0x000fe20000400000 */
[----:B------:R-:W-:Y:S01]  /*69e0*/  F2FP.BF16.F32.PACK_AB R25, RZ, R25 ;  /* 0x00000019ff19723e */ /* 0x000fe200000010ff */
[-C--:B------:R-:W-:Y:S01]  /*69f0*/  FMUL R29, R29, R121.reuse ;  /* 0x000000791d1d7220 */ /* 0x080fe20000400000 */
[----:B------:R-:W-:Y:S01]  /*6a00*/  ISETP.GT.AND P2, PT, R0, 0x8, P2 ;  /* 0x000000080000780c */ /* 0x000fe20001744270 */
[----:B------:R-:W-:Y:S01]  /*6a10*/  @P1 STG.E.U16 desc[UR36][R4.64], R24 ;  /* 0x0000001804001986 */ /* 0x000fe2000c101524 */
[----:B------:R-:W-:Y:S01]  /*6a20*/  ISETP.GT.AND P1, PT, R3, 0x8, PT ;  /* 0x000000080300780c */ /* 0x000fe20003f24270 */
[-C--:B------:R-:W-:Y:S01]  /*6a30*/  FMUL R30, R30, R121.reuse ;  /* 0x000000791e1e7220 */ /* 0x080fe20000400000 */
[C---:B------:R-:W-:Y:S01]  /*6a40*/  SHF.L.U64.HI R7, R130.reuse, 0x1, R129 ;  /* 0x0000000182077819 */ /* 0x040fe20000010281 */
[----:B------:R-:W-:Y:S01]  /*6a50*/  @P0 STG.E.U16 desc[UR36][R4.64+0x2], R25 ;  /* 0x0000021904000986 */ /* 0x000fe2000c101524 */
[----:B------:R-:W-:Y:S01]  /*6a60*/  LEA R6, P5, R130, R4, 0x1 ;  /* 0x0000000482067211 */ /* 0x000fe200078a08ff */
[-C--:B------:R-:W-:Y:S01]  /*6a70*/  FMUL R31, R31, R121.reuse ;  /* 0x000000791f1f7220 */ /* 0x080fe20000400000 */
[----:B------:R-:W-:Y:S01]  /*6a80*/  ISETP.GT.AND P3, PT, R0, 0x8, P3 ;  /* 0x000000080000780c */ /* 0x000fe20001f64270 */
[-C--:B------:R-:W-:Y:S01]  /*6a90*/  FMUL R32, R32, R121.reuse ;  /* 0x0000007920207220 */ /* 0x080fe20000400000 */
[----:B------:R-:W-:Y:S01]  /*6aa0*/  ISETP.GT.AND P0, PT, R3, 0x9, PT ;  /* 0x000000090300780c */ /* 0x000fe20003f04270 */
[----:B------:R-:W-:Y:S01]  /*6ab0*/  IMAD.X R7, R7, 0x1, R5, P5 ;  /* 0x0000000107077824 */ /* 0x000fe200028e0605 */
[----:B------:R-:W-:Y:S01]  /*6ac0*/  ISETP.GT.AND P4, PT, R0, RZ, P1 ;  /* 0x000000ff0000720c */ /* 0x000fe20000f84270 */
[-C--:B------:R-:W-:Y:S01]  /*6ad0*/  FMUL R33, R33, R121.reuse ;  /* 0x0000007921217220 */ /* 0x080fe20000400000 */
[----:B------:R-:W-:Y:S01]  /*6ae0*/  F2FP.BF16.F32.PACK_AB R26, RZ, R26 ;  /* 0x0000001aff1a723e */ /* 0x000fe200000010ff */
[-C--:B------:R-:W-:Y:S01]  /*6af0*/  FMUL R34, R34, R121.reuse ;  /* 0x0000007922227220 */ /* 0x080fe20000400000 */
[----:B------:R-:W-:Y:S01]  /*6b00*/  ISETP.GT.AND P5, PT, R0, RZ, P0 ;  /* 0x000000ff0000720c */ /* 0x000fe200007a4270 */
[----:B------:R-:W-:Y:S01]  /*6b10*/  FMUL R35, R35, R121 ;  /* 0x0000007923237220 */ /* 0x000fe20000400000 */
[----:B------:R-:W-:Y:S01]  /*6b20*/  F2FP.BF16.F32.PACK_AB R27, RZ, R27 ;  /* 0x0000001bff1b723e */ /* 0x000fe200000010ff */
[----:B------:R-:W-:Y:S01]  /*6b30*/  @P2 STG.E.U16 desc[UR36][R6.64], R26 ;  /* 0x0000001a06002986 */ /* 0x000fe2000c101524 */
[----:B------:R-:W-:Y:S01]  /*6b40*/  F2FP.BF16.F32.PACK_AB R28, RZ, R28 ;  /* 0x0000001cff1c723e */ /* 0x000fe200000010ff */
[-C--:B------:R-:W-:Y:S01]  /*6b50*/  FMUL R36, R36, R121.reuse ;  /* 0x0000007924247220 */ /* 0x080fe20000400000 */
[C---:B------:R-:W-:Y:S01]  /*6b60*/  ISETP.GT.AND P2, PT, R0.reuse, 0x8, P1 ;  /* 0x000000080000780c */ /* 0x040fe20000f44270 */
[----:B------:R-:W-:Y:S01]  /*6b70*/  @P3 STG.E.U16 desc[UR36][R6.64+0x2], R27 ;  /* 0x0000021b06003986 */ /* 0x000fe2000c101524 */
[----:B------:R-:W-:Y:S01]  /*6b80*/  ISETP.GT.AND P1, PT, R3, 0x10, PT ;  /* 0x000000100300780c */ /* 0x000fe20003f24270 */
[----:B------:R-:W-:Y:S01]  /*6b90*/  FMUL R37, R37, R121 ;  /* 0x0000007925257220 */ /* 0x000fe20000400000 */
[----:B------:R-:W-:Y:S01]  /*6ba0*/  F2FP.BF16.F32.PACK_AB R29, RZ, R29 ;  /* 0x0000001dff1d723e */ /* 0x000fe200000010ff */
[----:B------:R-:W-:Y:S01]  /*6bb0*/  @P4 STG.E.U16 desc[UR36][R4.64+0x10], R28 ;  /* 0x0000101c04004986 */ /* 0x000fe2000c101524 */
[----:B------:R-:W-:Y:S01]  /*6bc0*/  ISETP.GT.AND P3, PT, R0, 0x8, P0 ;  /* 0x000000080000780c */ /* 0x000fe20000764270 */
[-C--:B------:R-:W-:Y:S01]  /*6bd0*/  FMUL R38, R38, R121.reuse ;  /* 0x0000007926267220 */ /* 0x080fe20000400000 */
[----:B------:R-:W-:Y:S01]  /*6be0*/  ISETP.GT.AND P0, PT, R3, 0x11, PT ;  /* 0x000000110300780c */ /* 0x000fe20003f04270 */
[----:B------:R-:W-:Y:S01]  /*6bf0*/  @P5 STG.E.U16 desc[UR36][R4.64+0x12], R29 ;  /* 0x0000121d04005986 */ /* 0x000fe2000c101524 */
        /* <DEDUP_REMOVED lines=268> */
[----:B------:R-:W-:-:S02]  /*7cc0*/  F2FP.BF16.F32.PACK_AB R84, RZ, R84 ;  /* 0x00000054ff54723e */ /* 0x000fc400000010ff */
[C---:B------:R-:W-:Y:S01]  /*7cd0*/  ISETP.GT.AND P2, PT, R0.reuse, 0x8, P1 ;  /* 0x000000080000780c */ /* 0x040fe20000f44270 */
[----:B------:R-:W-:Y:S01]  /*7ce0*/  @P3 STG.E.U16 desc[UR36][R6.64+0xe2], R83 ;  /* 0x0000e25306003986 */ /* 0x000fe2000c101524 */
[C---:B------:R-:W-:Y:S02]  /*7cf0*/  ISETP.GT.AND P1, PT, R3.reuse, 0x80, PT ;  /* 0x000000800300780c */ /* 0x040fe40003f24270 */
[----:B------:R-:W-:Y:S01]  /*7d00*/  F2FP.BF16.F32.PACK_AB R85, RZ, R85 ;  /* 0x00000055ff55723e */ /* 0x000fe200000010ff */
[----:B------:R-:W-:Y:S01]  /*7d10*/  @P4 STG.E.U16 desc[UR36][R4.64+0xf0], R84 ;  /* 0x0000f05404004986 */ /* 0x000fe2000c101524 */
[C---:B------:R-:W-:Y:S02]  /*7d20*/  ISETP.GT.AND P3, PT, R0.reuse, 0x8, P0 ;  /* 0x000000080000780c */ /* 0x040fe40000764270 */
[----:B------:R-:W-:Y:S01]  /*7d30*/  ISETP.GT.AND P0, PT, R3, 0x81, PT ;  /* 0x000000810300780c */ /* 0x000fe20003f04270 */
[----:B------:R-:W-:Y:S01]  /*7d40*/  @P5 STG.E.U16 desc[UR36][R4.64+0xf2], R85 ;  /* 0x0000f25504005986 */ /* 0x000fe2000c101524 */
[----:B------:R-:W-:-:S02]  /*7d50*/  ISETP.GT.AND P4, PT, R0, RZ, P1 ;  /* 0x000000ff0000720c */ /* 0x000fc40000f84270 */
[----:B------:R-:W-:Y:S02]  /*7d60*/  F2FP.BF16.F32.PACK_AB R86, RZ, R86 ;  /* 0x00000056ff56723e */ /* 0x000fe400000010ff */
[C---:B------:R-:W-:Y:S02]  /*7d70*/  ISETP.GT.AND P5, PT, R0.reuse, RZ, P0 ;  /* 0x000000ff0000720c */ /* 0x040fe400007a4270 */
[----:B------:R-:W-:Y:S01]  /*7d80*/  F2FP.BF16.F32.PACK_AB R87, RZ, R87 ;  /* 0x00000057ff57723e */ /* 0x000fe200000010ff */
[----:B------:R-:W-:Y:S01]  /*7d90*/  @P2 STG.E.U16 desc[UR36][R6.64+0xf0], R86 ;  /* 0x0000f05606002986 */ /* 0x000fe2000c101524 */
[----:B------:R-:W-:Y:S02]  /*7da0*/  F2FP.BF16.F32.PACK_AB R88, RZ, R88 ;  /* 0x00000058ff58723e */ /* 0x000fe400000010ff */
[----:B------:R-:W-:Y:S01]  /*7db0*/  ISETP.GT.AND P2, PT, R0, 0x8, P1 ;  /* 0x000000080000780c */ /* 0x000fe20000f44270 */
[----:B------:R-:W-:Y:S01]  /*7dc0*/  @P3 STG.E.U16 desc[UR36][R6.64+0xf2], R87 ;  /* 0x0000f25706003986 */ /* 0x000fe2000c101524 */
[----:B------:R-:W-:-:S02]  /*7dd0*/  ISETP.GT.AND P1, PT, R3, 0x88, PT ;  /* 0x000000880300780c */ /* 0x000fc40003f24270 */
[----:B------:R-:W-:Y:S01]  /*7de0*/  F2FP.BF16.F32.PACK_AB R89, RZ, R89 ;  /* 0x00000059ff59723e */ /* 0x000fe200000010ff */
[----:B------:R-:W-:Y:S01]  /*7df0*/  @P4 STG.E.U16 desc[UR36][R4.64+0x100], R88 ;  /* 0x0001005804004986 */ /* 0x000fe2000c101524 */
[C---:B------:R-:W-:Y:S02]  /*7e00*/  ISETP.GT.AND P3, PT, R0.reuse, 0x8, P0 ;  /* 0x000000080000780c */ /* 0x040fe40000764270 */
[----:B------:R-:W-:Y:S01]  /*7e10*/  ISETP.GT.AND P0, PT, R3, 0x89, PT ;  /* 0x000000890300780c */ /* 0x000fe20003f04270 */
[----:B------:R-:W-:Y:S01]  /*7e20*/  @P5 STG.E.U16 desc[UR36][R4.64+0x102], R89 ;  /* 0x0001025904005986 */ /* 0x000fe2000c101524 */
[C---:B------:R-:W-:Y:S02]  /*7e30*/  ISETP.GT.AND P4, PT, R0.reuse, RZ, P1 ;  /* 0x000000ff0000720c */ /* 0x040fe40000f84270 */
[----:B------:R-:W-:Y:S02]  /*7e40*/  F2FP.BF16.F32.PACK_AB R90, RZ, R90 ;  /* 0x0000005aff5a723e */ /* 0x000fe400000010ff */
[----:B------:R-:W-:-:S02]  /*7e50*/  ISETP.GT.AND P5, PT, R0, RZ, P0 ;  /* 0x000000ff0000720c */ /* 0x000fc400007a4270 */
[----:B------:R-:W-:Y:S01]  /*7e60*/  F2FP.BF16.F32.PACK_AB R91, RZ, R91 ;  /* 0x0000005bff5b723e */ /* 0x000fe200000010ff */
[----:B------:R-:W-:Y:S01]  /*7e70*/  @P2 STG.E.U16 desc[UR36][R6.64+0x100], R90 ;  /* 0x0001005a06002986 */ /* 0x000fe2000c101524 */
[----:B------:R-:W-:Y:S02]  /*7e80*/  F2FP.BF16.F32.PACK_AB R92, RZ, R92 ;  /* 0x0000005cff5c723e */ /* 0x000fe400000010ff */
[C---:B------:R-:W-:Y:S01]  /*7e90*/  ISETP.GT.AND P2, PT, R0.reuse, 0x8, P1 ;  /* 0x000000080000780c */ /* 0x040fe20000f44270 */
[----:B------:R-:W-:Y:S01]  /*7ea0*/  @P3 STG.E.U16 desc[UR36][R6.64+0x102], R91 ;  /* 0x0001025b06003986 */ /* 0x000fe2000c101524 */
[----:B------:R-:W-:Y:S02]  /*7eb0*/  ISETP.GT.AND P1, PT, R3, 0x90, PT ;  /* 0x000000900300780c */ /* 0x000fe40003f24270 */
[----:B------:R-:W-:Y:S01]  /*7ec0*/  F2FP.BF16.F32.PACK_AB R93, RZ, R93 ;  /* 0x0000005dff5d723e */ /* 0x000fe200000010ff */
[----:B------:R-:W-:Y:S01]  /*7ed0*/  @P4 STG.E.U16 desc[UR36][R4.64+0x110], R92 ;  /* 0x0001105c04004986 */ /* 0x000fe2000c101524 */
[----:B------:R-:W-:-:S02]  /*7ee0*/  ISETP.GT.AND P3, PT, R0, 0x8, P0 ;  /* 0x000000080000780c */ /* 0x000fc40000764270 */
[----:B------:R-:W-:Y:S01]  /*7ef0*/  ISETP.GT.AND P0, PT, R3, 0x91, PT ;  /* 0x000000910300780c */ /* 0x000fe20003f04270 */
[----:B------:R-:W-:Y:S01]  /*7f00*/  @P5 STG.E.U16 desc[UR36][R4.64+0x112], R93 ;  /* 0x0001125d04005986 */ /* 0x000fe2000c101524 */
[C---:B------:R-:W-:Y:S02]  /*7f10*/  ISETP.GT.AND P4, PT, R0.reuse, RZ, P1 ;  /* 0x000000ff0000720c */ /* 0x040fe40000f84270 */
[----:B------:R-:W-:Y:S02]  /*7f20*/  F2FP.BF16.F32.PACK_AB R94, RZ, R94 ;  /* 0x0000005eff5e723e */ /* 0x000fe400000010ff */
[----:B------:R-:W-:Y:S02]  /*7f30*/  ISETP.GT.AND P5, PT, R0, RZ, P0 ;  /* 0x000000ff0000720c */ /* 0x000fe400007a4270 */
        /* <DEDUP_REMOVED lines=26> */
[----:B------:R-:W-:Y:S02]  /*80e0*/  ISETP.GT.AND P5, PT, R0, RZ, P0 ;  /* 0x000000ff0000720c */ /* 0x000fe400007a4270 */
[----:B------:R-:W-:-:S02]  /*80f0*/  F2FP.BF16.F32.PACK_AB R102, RZ, R102 ;  /* 0x00000066ff66723e */ /* 0x000fc400000010ff */
[----:B------:R-:W-:Y:S02]  /*8100*/  F2FP.BF16.F32.PACK_AB R103, RZ, R103 ;  /* 0x00000067ff67723e */ /* 0x000fe400000010ff */
[----:B------:R-:W-:Y:S01]  /*8110*/  F2FP.BF16.F32.PACK_AB R104, RZ, R104 ;  /* 0x00000068ff68723e */ /* 0x000fe200000010ff */
[----:B------:R-:W-:Y:S01]  /*8120*/  @P2 STG.E.U16 desc[UR36][R6.64+0x130], R102 ;  /* 0x0001306606002986 */ /* 0x000fe2000c101524 */
[----:B------:R-:W-:Y:S02]  /*8130*/  F2FP.BF16.F32.PACK_AB R105, RZ, R105 ;  /* 0x00000069ff69723e */ /* 0x000fe400000010ff */
[C---:B------:R-:W-:Y:S01]  /*8140*/  ISETP.GT.AND P1, PT, R0.reuse, 0x8, P1 ;  /* 0x000000080000780c */ /* 0x040fe20000f24270 */
[----:B------:R-:W-:Y:S01]  /*8150*/  @P3 STG.E.U16 desc[UR36][R6.64+0x132], R103 ;  /* 0x0001326706003986 */ /* 0x000fe2000c101524 */
[----:B------:R-:W-:Y:S02]  /*8160*/  ISETP.GT.AND P2, PT, R0, 0x8, P0 ;  /* 0x000000080000780c */ /* 0x000fe40000744270 */
[C---:B------:R-:W-:Y:S01]  /*8170*/  ISETP.GT.AND P0, PT, R3.reuse, 0xa9, PT ;  /* 0x000000a90300780c */ /* 0x040fe20003f04270 */
[----:B------:R-:W-:Y:S01]  /*8180*/  @P4 STG.E.U16 desc[UR36][R4.64+0x140], R104 ;  /* 0x0001406804004986 */ /* 0x000fe2000c101524 */
[----:B------:R-:W-:-:S02]  /*8190*/  ISETP.GT.AND P4, PT, R3, 0xa8, PT ;  /* 0x000000a80300780c */ /* 0x000fc40003f84270 */
[----:B------:R-:W-:Y:S01]  /*81a0*/  F2FP.BF16.F32.PACK_AB R106, RZ, R106 ;  /* 0x0000006aff6a723e */ /* 0x000fe200000010ff */
[----:B------:R-:W-:Y:S01]  /*81b0*/  @P5 STG.E.U16 desc[UR36][R4.64+0x142], R105 ;  /* 0x0001426904005986 */ /* 0x000fe2000c101524 */
[C---:B------:R-:W-:Y:S02]  /*81c0*/  ISETP.GT.AND P5, PT, R0.reuse, RZ, P4 ;  /* 0x000000ff0000720c */ /* 0x040fe400027a4270 */
[----:B------:R-:W-:Y:S01]  /*81d0*/  F2FP.BF16.F32.PACK_AB R107, RZ, R107 ;  /* 0x0000006bff6b723e */ /* 0x000fe200000010ff */
[----:B------:R-:W-:Y:S01]  /*81e0*/  @P1 STG.E.U16 desc[UR36][R6.64+0x140], R106 ;  /* 0x0001406a06001986 */ /* 0x000fe2000c101524 */
[----:B------:R-:W-:Y:S02]  /*81f0*/  F2FP.BF16.F32.PACK_AB R108, RZ, R108 ;  /* 0x0000006cff6c723e */ /* 0x000fe400000010ff */
[C---:B------:R-:W-:Y:S01]  /*8200*/  ISETP.GT.AND P3, PT, R0.reuse, RZ, P0 ;  /* 0x000000ff0000720c */ /* 0x040fe20000764270 */
[----:B------:R-:W-:Y:S01]  /*8210*/  @P2 STG.E.U16 desc[UR36][R6.64+0x142], R107 ;  /* 0x0001426b06002986 */ /* 0x000fe2000c101524 */
[----:B------:R-:W-:-:S02]  /*8220*/  ISETP.GT.AND P4, PT, R0, 0x8, P4 ;  /* 0x000000080000780c */ /* 0x000fc40002784270 */
[----:B------:R-:W-:Y:S02]  /*8230*/  F2FP.BF16.F32.PACK_AB R109, RZ, R109 ;  /* 0x0000006dff6d723e */ /* 0x000fe400000010ff */
[----:B------:R-:W-:Y:S01]  /*8240*/  F2FP.BF16.F32.PACK_AB R110, RZ, R110 ;  /* 0x0000006eff6e723e */ /* 0x000fe200000010ff */
[----:B------:R-:W-:Y:S01]  /*8250*/  @P5 STG.E.U16 desc[UR36][R4.64+0x150], R108 ;  /* 0x0001506c04005986 */ /* 0x000fe2000c101524 */
[----:B------:R-:W-:Y:S02]  /*8260*/  ISETP.GT.AND P5, PT, R0, 0x8, P0 ;  /* 0x000000080000780c */ /* 0x000fe400007a4270 */
[----:B------:R-:W-:Y:S02]  /*8270*/  F2FP.BF16.F32.PACK_AB R111, RZ, R111 ;  /* 0x0000006fff6f723e */ /* 0x000fe400000010ff */
        /* <DEDUP_REMOVED lines=8> */
[----:B------:R-:W-:Y:S02]  /*8300*/  ISETP.GT.AND P5, PT, R0, RZ, P0 ;  /* 0x000000ff0000720c */ /* 0x000fe400007a4270 */
[C---:B------:R-:W-:Y:S02]  /*8310*/  ISETP.GT.AND P2, PT, R3.reuse, 0xb8, PT ;  /* 0x000000b80300780c */ /* 0x040fe40003f44270 */
[----:B------:R-:W-:-:S02]  /*8320*/  ISETP.GT.AND P1, PT, R3, 0xb9, PT ;  /* 0x000000b90300780c */ /* 0x000fc40003f24270 */
[C---:B------:R-:W-:Y:S02]  /*8330*/  ISETP.GT.AND P3, PT, R0.reuse, 0x8, P3 ;  /* 0x000000080000780c */ /* 0x040fe40001f64270 */
[C---:B------:R-:W-:Y:S01]  /*8340*/  ISETP.GT.AND P0, PT, R0.reuse, 0x8, P0 ;  /* 0x000000080000780c */ /* 0x040fe20000704270 */
[----:B------:R-:W-:Y:S01]  /*8350*/  @P4 STG.E.U16 desc[UR36][R4.64+0x160], R112 ;  /* 0x0001607004004986 */ /* 0x000fe2000c101524 */
[C---:B------:R-:W-:Y:S02]  /*8360*/  ISETP.GT.AND P4, PT, R0.reuse, RZ, P1 ;  /* 0x000000ff0000720c */ /* 0x040fe40000f84270 */
[----:B------:R-:W-:Y:S01]  /*8370*/  F2FP.BF16.F32.PACK_AB R114, RZ, R114 ;  /* 0x00000072ff72723e */ /* 0x000fe200000010ff */
[----:B------:R-:W-:Y:S01]  /*8380*/  @P5 STG.E.U16 desc[UR36][R4.64+0x162], R113 ;  /* 0x0001627104005986 */ /* 0x000fe2000c101524 */
[C---:B------:R-:W-:Y:S02]  /*8390*/  ISETP.GT.AND P5, PT, R0.reuse, RZ, P2 ;  /* 0x000000ff0000720c */ /* 0x040fe400017a4270 */
[----:B------:R-:W-:-:S02]  /*83a0*/  ISETP.GT.AND P2, PT, R0, 0x8, P2 ;  /* 0x000000080000780c */ /* 0x000fc40001744270 */
[----:B------:R-:W-:Y:S01]  /*83b0*/  F2FP.BF16.F32.PACK_AB R115, RZ, R115 ;  /* 0x00000073ff73723e */ /* 0x000fe200000010ff */
[----:B------:R-:W-:Y:S01]  /*83c0*/  @P3 STG.E.U16 desc[UR36][R6.64+0x160], R114 ;  /* 0x0001607206003986 */ /* 0x000fe2000c101524 */
[----:B------:R-:W-:Y:S02]  /*83d0*/  ISETP.GT.AND P1, PT, R0, 0x8, P1 ;  /* 0x000000080000780c */ /* 0x000fe40000f24270 */
[----:B------:R-:W-:Y:S01]  /*83e0*/  F2FP.BF16.F32.PACK_AB R116, RZ, R116 ;  /* 0x00000074ff74723e */ /* 0x000fe200000010ff */
[----:B------:R-:W-:Y:S01]  /*83f0*/  @P0 STG.E.U16 desc[UR36][R6.64+0x162], R115 ;  /* 0x0001627306000986 */ /* 0x000fe2000c101524 */
[----:B------:R-:W-:Y:S02]  /*8400*/  F2FP.BF16.F32.PACK_AB R117, RZ, R117 ;  /* 0x00000075ff75723e */ /* 0x000fe400000010ff */
[----:B------:R-:W-:Y:S01]  /*8410*/  F2FP.BF16.F32.PACK_AB R118, RZ, R118 ;  /* 0x00000076ff76723e */ /* 0x000fe200000010ff */
[----:B------:R-:W-:Y:S01]  /*8420*/  @P5 STG.E.U16 desc[UR36][R4.64+0x170], R116 ;  /* 0x0001707404005986 */ /* 0x000fe2000c101524 */
[----:B------:R-:W-:-:S03]  /*8430*/  F2FP.BF16.F32.PACK_AB R119, RZ, R119 ;  /* 0x00000077ff77723e */ /* 0x000fc600000010ff */
[----:B------:R0:W-:Y:S02]  /*8440*/  @P4 STG.E.U16 desc[UR36][R4.64+0x172], R117 ;  /* 0x0001727504004986 */ /* 0x0001e4000c101524 */
[----:B0-----:R-:W-:Y:S02]  /*8450*/  @P2 IMAD.MOV.U32 R4, RZ, RZ, R6 ;  /* 0x000000ffff042224 */ /* 0x001fe400078e0006 */
[----:B------:R-:W-:-:S05]  /*8460*/  @P2 IMAD.MOV.U32 R5, RZ, RZ, R7 ;  /* 0x000000ffff052224 */ /* 0x000fca00078e0007 */
[----:B------:R0:W-:Y:S04]  /*8470*/  @P2 STG.E.U16 desc[UR36][R4.64+0x170], R118 ;  /* 0x0001707604002986 */ /* 0x0001e8000c101524 */
[----:B------:R0:W-:Y:S02]  /*8480*/  @P1 STG.E.U16 desc[UR36][R6.64+0x172], R119 ;  /* 0x0001727706001986 */ /* 0x0001e4000c101524 */
.L_x_226:
[----:B------:R-:W-:Y:S05]  /*8490*/  BSYNC B0 ;  /* 0x0000000000007941 */ /* 0x000fea0003800000 */
.L_x_36:
[----:B0-----:R-:W2:Y:S01]  /*84a0*/  LDL.64 R4, [R1] ;  /* 0x0000000001047983 */ /* 0x001ea20000100a00 */
[----:B------:R-:W-:Y:S01]  /*84b0*/  ULDC.64 UR4, c[0x0][0x650] ;  /* 0x0001940000047ab9 */ /* 0x000fe20000000a00 */
[----:B------:R-:W-:Y:S02]  /*84c0*/  IMAD.U32 R0, RZ, RZ, UR44 ;  /* 0x0000002cff007e24 */ /* 0x000fe4000f8e00ff */
[----:B------:R-:W-:Y:S02]  /*84d0*/  IMAD.MOV.U32 R22, RZ, RZ, -0x1 ;  /* 0xffffffffff167424 */ /* 0x000fe400078e00ff */
[----:B------:R0:W-:Y:S01]  /*84e0*/  SYNCS.ARRIVE.TRANS64.A1T0 RZ, [R0+UR46], RZ ;  /* 0x000000ff00ff79a7 */ /* 0x0001e2000810002e */
[----:B-----5:R-:W-:Y:S02]  /*84f0*/  IMAD.MOV.U32 R18, RZ, RZ, -0x1 ;  /* 0xffffffffff127424 */ /* 0x020fe400078e00ff */
[----:B------:R-:W-:Y:S01]  /*8500*/  IMAD.MOV.U32 R19, RZ, RZ, -0x1 ;  /* 0xffffffffff137424 */ /* 0x000fe200078e00ff */
[----:B0-----:R-:W-:-:S02]  /*8510*/  PRMT R0, RZ, 0x7610, R0 ;  /* 0x00007610ff007816 */ /* 0x001fc40000000000 */
[----:B--2---:R-:W-:-:S05]  /*8520*/  LEA R16, P0, R4, R16, 0x1 ;  /* 0x0000001004107211 */ /* 0x004fca00078008ff */
[----:B------:R-:W-:Y:S01]  /*8530*/  IMAD.X R17, R132, 0x1, R17, P0 ;  /* 0x0000000184117824 */ /* 0x000fe200000e0611 */
[----:B------:R-:W-:-:S04]  /*8540*/  ISETP.GE.U32.AND P0, PT, R16, UR4, PT ;  /* 0x0000000410007c0c */ /* 0x000fc8000bf06070 */
[----:B------:R-:W-:-:S13]  /*8550*/  ISETP.GE.U32.AND.EX P0, PT, R17, UR5, PT, P0 ;  /* 0x0000000511007c0c */ /* 0x000fda000bf06100 */
[----:B------:R-:W-:Y:S05]  /*8560*/  @P0 BRA `(.L_x_227) ;  /* 0x0000000400500947 */ /* 0x000fea0003800000 */
[----:B------:R-:W0:Y:S01]  /*8570*/  LDC.64 R10, c[0x0][0x628] ;  /* 0x00018a00ff0a7b82 */ /* 0x000e220000000a00 */
[----:B------:R-:W2:Y:S01]  /*8580*/  S2R R18, SR_CTAID.X ;  /* 0x0000000000127919 */ /* 0x000ea20000002500 */
[----:B-1-34-:R-:W-:Y:S02]  /*8590*/  IMAD.MOV.U32 R8, RZ, RZ, R16 ;  /* 0x000000ffff087224 */ /* 0x01afe400078e0010 */
[----:B------:R-:W-:Y:S01]  /*85a0*/  IMAD.MOV.U32 R9, RZ, RZ, R17 ;  /* 0x000000ffff097224 */ /* 0x000fe200078e0011 */
[----:B------:R-:W1:Y:S03]  /*85b0*/  S2R R20, SR_CTAID.Y ;  /* 0x0000000000147919 */ /* 0x000e660000002600 */
[----:B------:R-:W3:Y:S08]  /*85c0*/  LDC R0, c[0x0][0x630] ;  /* 0x00018c00ff007b82 */ /* 0x000ef00000000800 */
[----:B------:R-:W4:Y:S01]  /*85d0*/  LDC.64 R14, c[0x0][0x620] ;  /* 0x00018800ff0e7b82 */ /* 0x000f220000000a00 */
[----:B0-----:R-:W-:-:S04]  /*85e0*/  ISETP.NE.U32.AND P0, PT, R10, RZ, PT ;  /* 0x000000ff0a00720c */ /* 0x001fc80003f05070 */
[----:B------:R-:W-:-:S13]  /*85f0*/  ISETP.NE.AND.EX P0, PT, R11, RZ, PT, P0 ;  /* 0x000000ff0b00720c */ /* 0x000fda0003f05300 */
[----:B-1234-:R-:W-:Y:S05]  /*8600*/  @!P0 BRA `(.L_x_228) ;  /* 0x0000000000288947 */ /* 0x01efea0003800000 */
[----:B------:R-:W0:Y:S02]  /*8610*/  LDC R3, c[0x0][0x634] ;  /* 0x00018d00ff037b82 */ /* 0x000e240000000800 */
        /* <DEDUP_REMOVED lines=9> */
.L_x_228:
[----:B------:R-:W0:Y:S01]  /*86b0*/  LDC.64 R24, c[0x0][0x640] ;  /* 0x00019000ff187b82 */ /* 0x000e220000000a00 */
[-CC-:B------:R-:W-:Y:S01]  /*86c0*/  SHF.R.U64 R19, R8, R0.reuse, R9.reuse ;  /* 0x0000000008137219 */ /* 0x180fe20000001209 */
[----:B------:R-:W-:Y:S01]  /*86d0*/  ULDC UR4, c[0x0][0x150] ;  /* 0x0000540000047ab9 */ /* 0x000fe20000000800 */
[----:B------:R-:W-:Y:S02]  /*86e0*/  SHF.R.U32.HI R0, RZ, R0, R9 ;  /* 0x00000000ff007219 */ /* 0x000fe40000011609 */
[----:B------:R-:W-:Y:S02]  /*86f0*/  IADD3 R3, P0, RZ, -R19, RZ ;  /* 0x80000013ff037210 */ /* 0x000fe40007f1e0ff */
[----:B------:R-:W-:Y:S01]  /*8700*/  I2FP.F32.U32 R7, R18 ;  /* 0x0000001200077245 */ /* 0x000fe20000201000 */
[----:B------:R-:W1:Y:S02]  /*8710*/  LDC R6, c[0x0][0x618] ;  /* 0x00018600ff067b82 */ /* 0x000e640000000800 */
[----:B------:R-:W-:-:S02]  /*8720*/  IMAD.X R5, RZ, RZ, ~R0, P0 ;  /* 0x000000ffff057224 */ /* 0x000fc400000e0e00 */
[----:B------:R-:W-:Y:S01]  /*8730*/  FMUL R7, R7, UR4 ;  /* 0x0000000407077c20 */ /* 0x000fe20008400000 */
[----:B------:R-:W-:Y:S01]  /*8740*/  ULDC UR4, c[0x0][0x154] ;  /* 0x0000550000047ab9 */ /* 0x000fe20000000800 */
[-C--:B------:R-:W-:Y:S02]  /*8750*/  IMAD R0, R5, R14.reuse, RZ ;  /* 0x0000000e05007224 */ /* 0x080fe400078e02ff */
[----:B------:R-:W2:Y:S01]  /*8760*/  LDC R8, c[0x0][0x608] ;  /* 0x00018200ff087b82 */ /* 0x000ea20000000800 */
[C---:B------:R-:W-:Y:S01]  /*8770*/  IMAD.WIDE.U32 R4, R3.reuse, R14, R16 ;  /* 0x0000000e03047225 */ /* 0x040fe200078e0010 */
[----:B------:R-:W3:Y:S03]  /*8780*/  F2I.U32.TRUNC.NTZ R7, R7 ;  /* 0x0000000700077305 */ /* 0x000ee6000020f000 */
[----:B------:R-:W-:Y:S01]  /*8790*/  IMAD R3, R3, R15, R0 ;  /* 0x0000000f03037224 */ /* 0x000fe200078e0200 */
[----:B------:R-:W-:-:S02]  /*87a0*/  I2FP.F32.U32 R0, R20 ;  /* 0x0000001400007245 */ /* 0x000fc40000201000 */
[----:B------:R-:W4:Y:S01]  /*87b0*/  LDC R22, c[0x0][0x658] ;  /* 0x00019600ff167b82 */ /* 0x000f220000000800 */
[----:B------:R-:W-:Y:S01]  /*87c0*/  IMAD.IADD R3, R5, 0x1, R3 ;  /* 0x0000000105037824 */ /* 0x000fe200078e0203 */
[----:B0-----:R-:W-:Y:S01]  /*87d0*/  ISETP.NE.U32.AND P0, PT, R24, RZ, PT ;  /* 0x000000ff1800720c */ /* 0x001fe20003f05070 */
[----:B------:R-:W-:-:S03]  /*87e0*/  FMUL R0, R0, UR4 ;  /* 0x0000000400007c20 */ /* 0x000fc60008400000 */
[----:B------:R-:W-:Y:S01]  /*87f0*/  ISETP.NE.AND.EX P0, PT, R25, RZ, PT, P0 ;  /* 0x000000ff1900720c */ /* 0x000fe20003f05300 */
[----:B------:R0:W0:Y:S01]  /*8800*/  F2I.U32.TRUNC.NTZ R14, R0 ;  /* 0x00000000000e7305 */ /* 0x000022000020f000 */
[----:B------:R-:W5:Y:S01]  /*8810*/  LDC R9, c[0x0][0x144] ;  /* 0x00005100ff097b82 */ /* 0x000f620000000800 */
[-C--:B-1----:R-:W-:Y:S01]  /*8820*/  SHF.R.U64 R10, R4, R6.reuse, R3 ;  /* 0x00000006040a7219 */ /* 0x082fe20000001203 */
[----:B---3--:R-:W-:Y:S01]  /*8830*/  IMAD.MOV R7, RZ, RZ, -R7 ;  /* 0x000000ffff077224 */ /* 0x008fe200078e0a07 */
[----:B------:R-:W-:-:S05]  /*8840*/  SHF.R.U32.HI R3, RZ, R6, R3 ;  /* 0x00000006ff037219 */ /* 0x000fca0000011603 */
[----:B------:R-:W1:Y:S01]  /*8850*/  LDC R15, c[0x0][0x148] ;  /* 0x00005200ff0f7b82 */ /* 0x000e620000000800 */
[-CC-:B--2---:R-:W-:Y:S02]  /*8860*/  SHF.R.U64 R12, R10, R8.reuse, R3.reuse ;  /* 0x000000080a0c7219 */ /* 0x184fe40000001203 */
[----:B------:R-:W-:-:S05]  /*8870*/  SHF.R.U32.HI R3, RZ, R8, R3 ;  /* 0x00000008ff037219 */ /* 0x000fca0000011603 */
[----:B------:R-:W2:Y:S01]  /*8880*/  LDC R21, c[0x0][0x600] ;  /* 0x00018000ff157b82 */ /* 0x000ea20000000800 */
[-CC-:B----4-:R-:W-:Y:S02]  /*8890*/  SHF.R.U64 R13, R12, R22.reuse, R3.reuse ;  /* 0x000000160c0d7219 */ /* 0x190fe40000001203 */
[----:B------:R-:W-:-:S03]  /*88a0*/  SHF.R.U32.HI R5, RZ, R22, R3 ;  /* 0x00000016ff057219 */ /* 0x000fc60000011603 */
[----:B------:R-:W-:Y:S02]  /*88b0*/  IMAD.MOV.U32 R4, RZ, RZ, R13 ;  /* 0x000000ffff047224 */ /* 0x000fe400078e000d */
[----:B------:R-:W3:Y:S01]  /*88c0*/  LDC R26, c[0x0][0x648] ;  /* 0x00019200ff1a7b82 */ /* 0x000ee20000000800 */
[----:B-----5:R-:W-:-:S07]  /*88d0*/  IMAD R22, R9, R7, R18 ;  /* 0x0000000709167224 */ /* 0x020fce00078e0212 */
[----:B------:R-:W4:Y:S08]  /*88e0*/  LDC R27, c[0x0][0x638] ;  /* 0x00018e00ff1b7b82 */ /* 0x000f300000000800 */
[----:B------:R-:W0:Y:S01]  /*88f0*/  LDC R28, c[0x0][0x610] ;  /* 0x00018400ff1c7b82 */ /* 0x000e220000000800 */
[----:B-1----:R-:W-:Y:S05]  /*8900*/  @!P0 BRA `(.L_x_229) ;  /* 0x0000000000288947 */ /* 0x002fea0003800000 */
        /* <DEDUP_REMOVED lines=10> */
.L_x_229:
[----:B------:R-:W-:Y:S01]  /*89b0*/  ISETP.NE.AND P0, PT, R2, 0x1, PT ;  /* 0x000000010200780c */ /* 0x000fe20003f05270 */
[----:B0-----:R-:W-:Y:S01]  /*89c0*/  IMAD.MOV R14, RZ, RZ, -R14 ;  /* 0x000000ffff0e7224 */ /* 0x001fe200078e0a0e */
[----:B---3--:R-:W-:Y:S01]  /*89d0*/  SHF.R.U64 R0, R4, R26, R5 ;  /* 0x0000001a04007219 */ /* 0x008fe20000001205 */
[----:B--2---:R-:W-:Y:S01]  /*89e0*/  VIADD R5, R21, 0xffffffff ;  /* 0xffffffff15057836 */ /* 0x004fe20000000000 */
[----:B------:R-:W-:-:S03]  /*89f0*/  LOP3.LUT R3, R12, R133, RZ, 0xc0, !PT ;  /* 0x000000850c037212 */ /* 0x000fc600078ec0ff */
[----:B------:R-:W-:Y:S01]  /*8a00*/  IMAD.MOV R4, RZ, RZ, -R0 ;  /* 0x000000ffff047224 */ /* 0x000fe200078e0a00 */
[----:B------:R-:W-:Y:S01]  /*8a10*/  LOP3.LUT R5, R10, R5, RZ, 0xc0, !PT ;  /* 0x000000050a057212 */ /* 0x000fe200078ec0ff */
[----:B------:R-:W-:Y:S02]  /*8a20*/  IMAD R3, R128, R0, R3 ;  /* 0x0000000080037224 */ /* 0x000fe400078e0203 */
[----:B----4-:R-:W-:Y:S02]  /*8a30*/  IMAD R0, R4, R27, R13 ;  /* 0x0000001b04007224 */ /* 0x010fe400078e020d */
[----:B------:R-:W-:Y:S02]  /*8a40*/  @P0 IMAD R22, R15, R14, R20 ;  /* 0x0000000e0f160224 */ /* 0x000fe400078e0214 */
[----:B------:R-:W-:Y:S02]  /*8a50*/  IMAD.MOV.U32 R4, RZ, RZ, 0x1 ;  /* 0x00000001ff047424 */ /* 0x000fe400078e00ff */
[----:B------:R-:W-:-:S02]  /*8a60*/  IMAD R22, R3, R28, R22 ;  /* 0x0000001c03167224 */ /* 0x000fc400078e0216 */
[----:B------:R-:W-:Y:S01]  /*8a70*/  IMAD R3, R0, R21, R5 ;  /* 0x0000001500037224 */ /* 0x000fe200078e0205 */
[----:B------:R-:W-:-:S04]  /*8a80*/  PRMT R0, R4, 0x7610, R0 ;  /* 0x0000761004007816 */ /* 0x000fc80000000000 */
[----:B------:R-:W-:Y:S02]  /*8a90*/  SEL R18, R3, R22, !P0 ;  /* 0x0000001603127207 */ /* 0x000fe40004000000 */
[----:B------:R-:W-:-:S07]  /*8aa0*/  SEL R22, R22, R3, !P0 ;  /* 0x0000000316167207 */ /* 0x000fce0004000000 */
.L_x_227:
[----:B------:R-:W-:Y:S02]  /*8ab0*/  LOP3.LUT P0, RZ, R0, 0xff, RZ, 0xc0, !PT ;  /* 0x000000ff00ff7812 */ /* 0x000fe4000780c0ff */
[----:B------:R-:W-:-:S11]  /*8ac0*/  LOP3.LUT R136, R136, 0x1, RZ, 0x3c, !PT ;  /* 0x0000000188887812 */ /* 0x000fd600078e3cff */
[----:B------:R-:W-:Y:S05]  /*8ad0*/  @P0 BRA `(.L_x_230) ;  /* 0xffffff8c00140947 */ /* 0x000fea000383ffff */
[----:B------:R-:W-:Y:S05]  /*8ae0*/  EXIT ;  /* 0x000000000000794d */ /* 0x000fea0003800000 */
.L_x_17:
[----:B------:R-:W-:-:S08]  /*8af0*/  ISETP.NE.AND P0, PT, R14, RZ, PT ;  /* 0x000000ff0e00720c */ /* 0x000fd00003f05270 */
[----:B0-----:R-:W0:-:S00]  /*8b00*/  USETMAXREG.DEALLOC.CTAPOOL 0x28 ;  /* 0x00000028000079c8 */ /* 0x001e0000080e0500 */
[----:B------:R-:W-:Y:S05]  /*8b10*/  @P0 EXIT ;  /* 0x000000000000094d */ /* 0x000fea0003800000 */
[----:B0-----:R-:W-:Y:S01]  /*8b20*/  LOP3.LUT P0, RZ, R8, 0xff, RZ, 0xc0, !PT ;  /* 0x000000ff08ff7812 */ /* 0x001fe2000780c0ff */
[----:B------:R-:W-:Y:S02]  /*8b30*/  IMAD.MOV.U32 R3, RZ, RZ, 0x1 ;  /* 0x00000001ff037424 */ /* 0x000fe400078e00ff */
[----:B------:R-:W-:-:S10]  /*8b40*/  IMAD.MOV.U32 R8, RZ, RZ, RZ ;  /* 0x000000ffff087224 */ /* 0x000fd400078e00ff */
[----:B------:R-:W-:Y:S05]  /*8b50*/  @!P0 BRA `(.L_x_231) ;  /* 0x0000000c00548947 */ /* 0x000fea0003800000 */
[----:B------:R-:W0:Y:S01]  /*8b60*/  S2R R11, SR_CgaCtaId ;  /* 0x00000000000b7919 */ /* 0x000e220000008800 */
[----:B------:R-:W-:Y:S01]  /*8b70*/  LOP3.LUT P0, RZ, R5, 0x1f, RZ, 0xc0, !PT ;  /* 0x0000001f05ff7812 */ /* 0x000fe2000780c0ff */
[----:B------:R-:W-:Y:S01]  /*8b80*/  ULDC UR5, c[0x0][0x658] ;  /* 0x0001960000057ab9 */ /* 0x000fe20000000800 */
[----:B------:R-:W-:Y:S01]  /*8b90*/  UMOV UR6, 0xffffffff ;  /* 0xffffffff00067882 */ /* 0x000fe20000000000 */
[----:B------:R-:W-:Y:S01]  /*8ba0*/  BSSY B0, `(.L_x_231) ;  /* 0x00000d0000007945 */ /* 0x000fe20003800000 */
[----:B------:R-:W-:Y:S01]  /*8bb0*/  USHF.L.U32 UR6, UR6, UR5, URZ ;  /* 0x0000000506067299 */ /* 0x000fe2000800063f */
[C---:B------:R-:W-:Y:S01]  /*8bc0*/  ISETP.NE.AND P2, PT, R4.reuse, RZ, PT ;  /* 0x000000ff0400720c */ /* 0x040fe20003f45270 */
[----:B------:R-:W-:Y:S01]  /*8bd0*/  IMAD.MOV.U32 R10, RZ, RZ, 0x1 ;  /* 0x00000001ff0a7424 */ /* 0x000fe200078e00ff */
[----:B------:R-:W-:Y:S01]  /*8be0*/  ISETP.NE.OR P0, PT, R4, RZ, !P0 ;  /* 0x000000ff0400720c */ /* 0x000fe20004705670 */
[----:B------:R-:W-:Y:S01]  /*8bf0*/  IMAD.MOV.U32 R3, RZ, RZ, 0x1 ;  /* 0x00000001ff037424 */ /* 0x000fe200078e00ff */
[----:B------:R-:W-:Y:S01]  /*8c00*/  LOP3.LUT R9, R23, 0x2, RZ, 0xfc, !PT ;  /* 0x0000000217097812 */ /* 0x000fe200078efcff */
[----:B------:R-:W-:Y:S01]  /*8c10*/  IMAD.MOV.U32 R8, RZ, RZ, RZ ;  /* 0x000000ffff087224 */ /* 0x000fe200078e00ff */
[----:B------:R-:W-:Y:S01]  /*8c20*/  ULDC UR4, c[0x0][0x600] ;  /* 0x0001800000047ab9 */ /* 0x000fe20000000800 */
[----:B------:R-:W-:Y:S01]  /*8c30*/  UMOV UR7, 0x1 ;  /* 0x0000000100077882 */ /* 0x000fe20000000000 */
[----:B------:R-:W-:-:S02]  /*8c40*/  UIADD3 UR21, UR40, 0x1, URZ ;  /* 0x0000000128157890 */ /* 0x000fc4000fffe03f */
[----:B------:R-:W-:Y:S02]  /*8c50*/  UIADD3 UR4, UR4, -0x1, URZ ;  /* 0xffffffff04047890 */ /* 0x000fe4000fffe03f */
[----:B------:R-:W-:Y:S02]  /*8c60*/  USHF.L.U32 UR5, UR7, UR5, URZ ;  /* 0x0000000507057299 */ /* 0x000fe4000800063f */
[----:B------:R-:W-:Y:S01]  /*8c70*/  ULOP3.LUT UR13, URZ, UR6, URZ, 0x33, !UPT ;  /* 0x000000063f0d7292 */ /* 0x000fe2000f8e333f */
[----:B------:R-:W-:Y:S01]  /*8c80*/  ULDC.64 UR22, c[0x0][0x198] ;  /* 0x0000660000167ab9 */ /* 0x000fe20000000a00 */
[----:B0-----:R-:W-:-:S10]  /*8c90*/  LOP3.LUT R11, R11, 0x1, RZ, 0xc0, !PT ;  /* 0x000000010b0b7812 */ /* 0x001fd400078ec0ff */
.L_x_243:
[----:B------:R-:W-:-:S03]  /*8ca0*/  UMOV UR6, 0xffffffff ;  /* 0xffffffff00067882 */ /* 0x000fc60000000000 */
[----:B------:R-:W-:Y:S05]  /*8cb0*/  BRA.DIV UR6, `(.L_x_232) ;  /* 0x0000000e06f47947 */ /* 0x000fea000b800000 */
[----:B------:R-:W-:-:S13]  /*8cc0*/  ELECT P6, URZ, PT ;  /* 0x00000000003f782f */ /* 0x000fda00038c0000 */
.L_x_255:
[----:B------:R-:W0:Y:S01]  /*8cd0*/  LDC R4, c[0x0][0x28c] ;  /* 0x0000a300ff047b82 */ /* 0x000e220000000800 */
[----:B------:R-:W-:Y:S01]  /*8ce0*/  BSSY B1, `(.L_x_233) ;  /* 0x0000047000017945 */ /* 0x000fe20003800000 */
[----:B0-----:R-:W-:-:S13]  /*8cf0*/  ISETP.LT.OR P6, PT, R4, 0x1, !P6 ;  /* 0x000000010400780c */ /* 0x001fda00077c1670 */
[----:B------:R-:W-:Y:S05]  /*8d00*/  @P6 BRA `(.L_x_234) ;  /* 0x0000000400106947 */ /* 0x000fea0003800000 */
[----:B------:R-:W-:Y:S02]  /*8d10*/  IMAD R18, R18, 0x2, R11 ;  /* 0x0000000212127824 */ /* 0x000fe400078e020b */
[----:B------:R-:W-:Y:S02]  /*8d20*/  IMAD.SHL.U32 R22, R22, 0x40, RZ ;  /* 0x0000004016167824 */ /* 0x000fe400078e00ff */
[----:B------:R-:W-:Y:S02]  /*8d30*/  IMAD.MOV.U32 R14, RZ, RZ, RZ ;  /* 0x000000ffff0e7224 */ /* 0x000fe400078e00ff */
[----:B------:R-:W-:Y:S02]  /*8d40*/  IMAD.U32 R15, RZ, RZ, UR21 ;  /* 0x00000015ff0f7e24 */ /* 0x000fe4000f8e00ff */
[----:B------:R-:W-:Y:S02]  /*8d50*/  IMAD.MOV.U32 R4, RZ, RZ, R3 ;  /* 0x000000ffff047224 */ /* 0x000fe400078e0003 */
[----:B------:R-:W-:-:S02]  /*8d60*/  IMAD.MOV.U32 R6, RZ, RZ, R8 ;  /* 0x000000ffff067224 */ /* 0x000fc400078e0008 */
[----:B------:R-:W-:-:S07]  /*8d70*/  IMAD R18, R18, 0x60, RZ ;  /* 0x0000006012127824 */ /* 0x000fce00078e02ff */
.L_x_238:
[----:B------:R-:W0:Y:S01]  /*8d80*/  S2R R12, SR_CgaCtaId ;  /* 0x00000000000c7919 */ /* 0x000e220000008800 */
[----:B------:R-:W-:Y:S01]  /*8d90*/  MOV R5, 0x400 ;  /* 0x0000040000057802 */ /* 0x000fe20000000f00 */
[----:B------:R-:W1:Y:S03]  /*8da0*/  @!P2 LDC R7, c[0x0][0x500] ;  /* 0x00014000ff07ab82 */ /* 0x000e660000000800 */
[----:B0-----:R-:W-:Y:S02]  /*8db0*/  LEA R13, R12, R5, 0x18 ;  /* 0x000000050c0d7211 */ /* 0x001fe400078ec0ff */
[----:B------:R-:W-:-:S03]  /*8dc0*/  SHF.L.U32 R5, R4, 0x1f, RZ ;  /* 0x0000001f04057819 */ /* 0x000fc600000006ff */
[----:B------:R-:W-:-:S04]  /*8dd0*/  IMAD R12, R6, 0x8, R13 ;  /* 0x00000008060c7824 */ /* 0x000fc800078e020d */
[----:B------:R-:W0:Y:S02]  /*8de0*/  SYNCS.PHASECHK.TRANS64.TRYWAIT P1, [R12+URZ+0x18], R5 ;  /* 0x000018050c0075a7 */ /* 0x000e24000802017f */
[----:B01----:R-:W-:Y:S05]  /*8df0*/  @!P1 BRA `(.L_x_235) ;  /* 0x0000000c00c49947 */ /* 0x003fea0003800000 */
.L_x_256:
[----:B0-----:R-:W-:Y:S01]  /*8e00*/  PRMT R5, R9, 0x9910, RZ ;  /* 0x0000991009057816 */ /* 0x001fe200000000ff */
[----:B------:R0:W-:Y:S03]  /*8e10*/  @!P2 SYNCS.ARRIVE.TRANS64 RZ, [R12+URZ], R7 ;  /* 0x000000070cffa9a7 */ /* 0x0001e6000800003f */
[----:B------:R-:W-:-:S13]  /*8e20*/  ISETP.NE.AND P1, PT, R5, 0x2, PT ;  /* 0x000000020500780c */ /* 0x000fda0003f25270 */
[----:B0-----:R-:W-:Y:S05]  /*8e30*/  @P1 BRA `(.L_x_236) ;  /* 0x0000000000041947 */ /* 0x001fea0003800000 */
[----:B------:R-:W-:Y:S01]  /*8e40*/  BPT.TRAP 0x1 ;  /* 0x000000040000795c */ /* 0x000fe20000300000 */
.L_x_236:
[----:B------:R-:W-:Y:S05]  /*8e50*/  @P0 BRA `(.L_x_237) ;  /* 0x0000000000040947 */ /* 0x000fea0003800000 */
[----:B------:R-:W-:Y:S01]  /*8e60*/  BPT.TRAP 0x1 ;  /* 0x000000040000795c */ /* 0x000fe20000300000 */
.L_x_237:
[----:B------:R-:W-:Y:S01]  /*8e70*/  IMAD R5, R6, 0x4, R11 ;  /* 0x0000000406057824 */ /* 0x000fe200078e020b */
[----:B------:R-:W-:Y:S01]  /*8e80*/  R2UR UR34, R14 ;  /* 0x000000000e2272ca */ /* 0x000fe200000e0000 */
[--C-:B------:R-:W-:Y:S01]  /*8e90*/  IMAD R7, R6, 0x4000, R13.reuse ;  /* 0x0000400006077824 */ /* 0x100fe200078e020d */
[----:B------:R-:W-:Y:S01]  /*8ea0*/  R2UR UR33, R12 ;  /* 0x000000000c2172ca */ /* 0x000fe200000e0000 */
[----:B------:R-:W-:Y:S01]  /*8eb0*/  IMAD R5, R5, 0x1800, RZ ;  /* 0x0000180005057824 */ /* 0x000fe200078e02ff */
[----:B------:R-:W-:Y:S01]  /*8ec0*/  R2UR UR36, R19 ;  /* 0x00000000132472ca */ /* 0x000fe200000e0000 */
[----:B------:R-:W-:Y:S01]  /*8ed0*/  VIADD R15, R15, 0xffffffff ;  /* 0xffffffff0f0f7836 */ /* 0x000fe20000000000 */
[----:B------:R-:W-:Y:S01]  /*8ee0*/  R2UR UR24, R7 ;  /* 0x00000000071872ca */ /* 0x000fe200000e0000 */
[----:B------:R-:W-:Y:S01]  /*8ef0*/  IMAD R5, R5, 0x2, R13 ;  /* 0x0000000205057824 */ /* 0x000fe200078e020d */
[----:B------:R-:W-:Y:S01]  /*8f00*/  R2UR UR35, R22 ;  /* 0x00000000162372ca */ /* 0x000fe200000e0000 */
[----:B------:R-:W-:Y:S01]  /*8f10*/  UIADD3 UR6, UP0, UR22, 0xf0, URZ ;  /* 0x000000f016067890 */ /* 0x000fe2000ff1e03f */
[----:B------:R-:W-:Y:S01]  /*8f20*/  R2UR UR19, R18 ;  /* 0x00000000121372ca */ /* 0x000fe200000e0000 */
[----:B------:R-:W-:Y:S01]  /*8f30*/  UIADD3 UR30, UP1, UR22, 0x1f0, URZ ;  /* 0x000001f0161e7890 */ /* 0x000fe2000ff3e03f */
[----:B------:R-:W-:Y:S01]  /*8f40*/  R2UR UR8, R5 ;  /* 0x00000000050872ca */ /* 0x000fe200000e0000 */
[----:B------:R-:W-:Y:S01]  /*8f50*/  UIADD3.X UR7, URZ, UR23, URZ, UP0, !UPT ;  /* 0x000000173f077290 */ /* 0x000fe200087fe43f */
[----:B------:R-:W-:Y:S01]  /*8f60*/  ISETP.GT.AND P3, PT, R15, 0x1, PT ;  /* 0x000000010f00780c */ /* 0x000fe20003f64270 */
[----:B------:R-:W-:Y:S01]  /*8f70*/  UIADD3 UR26, UR34, 0x40, URZ ;  /* 0x00000040221a7890 */ /* 0x000fe2000fffe03f */
[----:B------:R-:W-:Y:S01]  /*8f80*/  VIADD R6, R6, 0x1 ;  /* 0x0000000106067836 */ /* 0x000fe20000000000 */
[----:B------:R-:W-:Y:S01]  /*8f90*/  UIADD3.X UR31, URZ, UR23, URZ, UP1, !UPT ;  /* 0x000000173f1f7290 */ /* 0x000fe20008ffe43f */
[----:B------:R-:W-:Y:S01]  /*8fa0*/  VIADD R14, R14, 0x80 ;  /* 0x000000800e0e7836 */ /* 0x000fe20000000000 */
[----:B------:R-:W-:-:S02]  /*8fb0*/  UIADD3 UR32, UR24, 0x100, URZ ;  /* 0x0000010018207890 */ /* 0x000fc4000fffe03f */
[----:B------:R-:W-:Y:S01]  /*8fc0*/  UIADD3 UR24, UR24, 0x2100, URZ ;  /* 0x0000210018187890 */ /* 0x000fe2000fffe03f */
[----:B------:R-:W-:Y:S01]  /*8fd0*/  ISETP.NE.AND P1, PT, R6, 0x3, PT ;  /* 0x000000030600780c */ /* 0x000fe20003f25270 */
[----:B------:R-:W-:Y:S01]  /*8fe0*/  UMOV UR14, 0x0 ;  /* 0x00000000000e7882 */ /* 0x000fe20000000000 */
[----:B------:R-:W-:Y:S01]  /*8ff0*/  UMOV UR15, 0x10000000 ;  /* 0x10000000000f7882 */ /* 0x000fe20000000000 */
[----:B------:R-:W-:Y:S01]  /*9000*/  UIADD3 UR16, UR8, 0xc100, URZ ;  /* 0x0000c10008107890 */ /* 0x000fe2000fffe03f */
[----:B------:R-:W-:Y:S01]  /*9010*/  SEL R5, RZ, 0x1, P1 ;  /* 0x00000001ff057807 */ /* 0x000fe20000800000 */
[----:B------:R-:W-:Y:S01]  /*9020*/  UIADD3 UR8, UR8, 0x12100, URZ ;  /* 0x0001210008087890 */ /* 0x000fe2000fffe03f */
[----:B------:R0:W-:Y:S01]  /*9030*/  UTMALDG.3D [UR32], [UR6], desc[UR14] ;  /* 0x00000e20060075b4 */ /* 0x0001e20008011000 */
[----:B------:R-:W-:Y:S01]  /*9040*/  UMOV UR25, UR33 ;  /* 0x0000002100197c82 */ /* 0x000fe20008000000 */
[----:B------:R-:W-:Y:S01]  /*9050*/  UMOV UR28, UR36 ;  /* 0x00000024001c7c82 */ /* 0x000fe20008000000 */
[----:B------:R-:W-:Y:S01]  /*9060*/  UMOV UR27, UR35 ;  /* 0x00000023001b7c82 */ /* 0x000fe20008000000 */
[----:B------:R-:W-:Y:S01]  /*9070*/  UMOV UR29, 0x30000 ;  /* 0x00030000001d7882 */ /* 0x000fe20000000000 */
[----:B------:R-:W-:Y:S01]  /*9080*/  UMOV UR17, UR33 ;  /* 0x0000002100117c82 */ /* 0x000fe20008000000 */
[----:B------:R-:W-:Y:S01]  /*9090*/  UMOV UR18, UR34 ;  /* 0x0000002200127c82 */ /* 0x000fe20008000000 */
[----:B------:R-:W-:Y:S01]  /*90a0*/  UMOV UR20, UR36 ;  /* 0x0000002400147c82 */ /* 0x000fe20008000000 */
[----:B------:R-:W-:Y:S01]  /*90b0*/  UMOV UR9, UR33 ;  /* 0x0000002100097c82 */ /* 0x000fe20008000000 */
[----:B------:R-:W-:Y:S01]  /*90c0*/  UMOV UR11, UR19 ;  /* 0x00000013000b7c82 */ /* 0x000fe20008000000 */
[----:B------:R-:W-:Y:S01]  /*90d0*/  UMOV UR12, UR36 ;  /* 0x00000024000c7c82 */ /* 0x000fe20008000000 */
[----:B------:R0:W-:Y:S01]  /*90e0*/  UTMALDG.3D [UR24], [UR6], desc[UR14] ;  /* 0x00000e18060075b4 */ /* 0x0001e20008011000 */
[----:B------:R-:W-:Y:S01]  /*90f0*/  UMOV UR10, UR26 ;  /* 0x0000001a000a7c82 */ /* 0x000fe20008000000 */
[----:B------:R-:W-:-:S02]  /*9100*/  LOP3.LUT R4, R4, R5, RZ, 0x3c, !PT ;  /* 0x0000000504047212 */ /* 0x000fc400078e3cff */
[----:B------:R-:W-:Y:S01]  /*9110*/  SEL R6, R6, RZ, P1 ;  /* 0x000000ff06067207 */ /* 0x000fe20000800000 */
[----:B------:R0:W-:Y:S01]  /*9120*/  UTMALDG.3D.MULTICAST [UR16], [UR30], UR29, desc[UR14] ;  /* 0x00000e101e0073b4 */ /* 0x0001e2000801181d */
[----:B------:R0:W-:Y:S02]  /*9130*/  UTMALDG.3D.MULTICAST [UR8], [UR30], UR29, desc[UR14] ;  /* 0x00000e081e0073b4 */ /* 0x0001e4000801181d */
[----:B0-----:R-:W-:Y:S05]  /*9140*/  @P3 BRA `(.L_x_238) ;  /* 0xfffffffc000c3947 */ /* 0x001fea000383ffff */
.L_x_234:
[----:B------:R-:W-:Y:S05]  /*9150*/  BSYNC B1 ;  /* 0x0000000000017941 */ /* 0x000fea0003800000 */
.L_x_233:
[----:B------:R-:W2:Y:S01]  /*9160*/  LDL.64 R12, [R1] ;  /* 0x00000000010c7983 */ /* 0x000ea20000100a00 */
[----:B------:R-:W-:Y:S01]  /*9170*/  LOP3.LUT P4, RZ, R10, 0xff, RZ, 0xc0, !PT ;  /* 0x000000ff0aff7812 */ /* 0x000fe2000788c0ff */
[----:B------:R-:W-:Y:S01]  /*9180*/  VIADD R7, R8, UR40 ;  /* 0x0000002808077c36 */ /* 0x000fe20008000000 */
[----:B------:R-:W-:Y:S01]  /*9190*/  ULDC.64 UR6, c[0x0][0x650] ;  /* 0x0001940000067ab9 */ /* 0x000fe20000000a00 */
[----:B------:R-:W-:Y:S01]  /*91a0*/  IMAD.U32 R8, RZ, RZ, UR40 ;  /* 0x00000028ff087e24 */ /* 0x000fe2000f8e00ff */
[----:B------:R-:W-:Y:S01]  /*91b0*/  UISETP.GE.U32.AND UP0, UPT, UR40, 0x3, UPT ;  /* 0x000000032800788c */ /* 0x000fe2000bf06070 */
[----:B------:R-:W-:Y:S01]  /*91c0*/  BSSY B1, `(.L_x_239) ;  /* 0x000006b000017945 */ /* 0x000fe20003800000 */
[----:B------:R-:W-:Y:S01]  /*91d0*/  ISETP.GT.U32.AND P1, PT, R7, 0x2, PT ;  /* 0x000000020700780c */ /* 0x000fe20003f24070 */
[----:B------:R-:W-:Y:S01]  /*91e0*/  IMAD.MOV.U32 R22, RZ, RZ, -0x1 ;  /* 0xffffffffff167424 */ /* 0x000fe200078e00ff */
[----:B------:R-:W-:Y:S01]  /*91f0*/  PRMT R10, RZ, 0x7610, R10 ;  /* 0x00007610ff0a7816 */ /* 0x000fe2000000000a */
[----:B------:R-:W-:Y:S01]  /*9200*/  IMAD.MOV.U32 R18, RZ, RZ, -0x1 ;  /* 0xffffffffff127424 */ /* 0x000fe200078e00ff */
[----:B------:R-:W-:Y:S01]  /*9210*/  ISETP.LT.U32.AND P1, PT, R8, 0x3, P1 ;  /* 0x000000030800780c */ /* 0x000fe20000f21070 */
[----:B------:R-:W-:Y:S01]  /*9220*/  IMAD.MOV.U32 R19, RZ, RZ, -0x1 ;  /* 0xffffffffff137424 */ /* 0x000fe200078e00ff */
[----:B------:R-:W-:Y:S01]  /*9230*/  PLOP3.LUT P3, PT, PT, PT, UP0, 0x80, 0x0 ;  /* 0x000000000000781c */ /* 0x000fe20003f6f008 */
[----:B------:R-:W0:Y:S01]  /*9240*/  @P4 S2R R5, SR_CgaCtaId ;  /* 0x0000000000054919 */ /* 0x000e220000008800 */
[----:B------:R-:W-:-:S04]  /*9250*/  @P4 MOV R4, 0x400 ;  /* 0x0000040000044802 */ /* 0x000fc80000000f00 */
[----:B0-----:R-:W-:Y:S01]  /*9260*/  @P4 LEA R6, R5, R4, 0x18 ;  /* 0x0000000405064211 */ /* 0x001fe200078ec0ff */
[----:B------:R-:W-:Y:S01]  /*9270*/  IMAD.WIDE.U32 R4, R7, -0x55555555, RZ ;  /* 0xaaaaaaab07047825 */ /* 0x000fe200078e00ff */
[----:B------:R-:W-:Y:S02]  /*9280*/  SEL R4, RZ, 0x1, !P1 ;  /* 0x00000001ff047807 */ /* 0x000fe40004800000 */
[----:B------:R0:W-:Y:S02]  /*9290*/  @P4 SYNCS.ARRIVE.TRANS64.A1T0 RZ, [R6+URZ+0x68], RZ ;  /* 0x000068ff06ff49a7 */ /* 0x0001e4000810003f */
[----:B------:R-:W-:Y:S02]  /*92a0*/  LOP3.LUT R3, R3, R4, RZ, 0x3c, !PT ;  /* 0x0000000403037212 */ /* 0x000fe400078e3cff */
[----:B------:R-:W-:Y:S02]  /*92b0*/  PRMT R4, RZ, 0x7610, R4 ;  /* 0x00007610ff047816 */ /* 0x000fe40000000004 */
[----:B0-----:R-:W-:-:S04]  /*92c0*/  SHF.R.U32.HI R6, RZ, 0x1, R5 ;  /* 0x00000001ff067819 */ /* 0x001fc80000011605 */
[----:B------:R-:W-:Y:S01]  /*92d0*/  @P3 LOP3.LUT R3, R3, 0x1, R6, 0x78, !PT ;  /* 0x0000000103033812 */ /* 0x000fe200078e7806 */
[----:B------:R-:W-:Y:S01]  /*92e0*/  IMAD R8, R6, -0x3, R7 ;  /* 0xfffffffd06087824 */ /* 0x000fe200078e0207 */
[----:B--2---:R-:W-:-:S04]  /*92f0*/  IADD3 R16, P4, R16, R12, RZ ;  /* 0x0000000c10107210 */ /* 0x004fc80007f9e0ff */
[----:B------:R-:W-:Y:S01]  /*9300*/  ISETP.GE.U32.AND P1, PT, R16, UR6, PT ;  /* 0x0000000610007c0c */ /* 0x000fe2000bf26070 */
[----:B------:R-:W-:-:S05]  /*9310*/  IMAD.X R17, R17, 0x1, R0, P4 ;  /* 0x0000000111117824 */ /* 0x000fca00020e0600 */
[----:B------:R-:W-:-:S13]  /*9320*/  ISETP.GE.U32.AND.EX P1, PT, R17, UR7, PT, P1 ;  /* 0x0000000711007c0c */ /* 0x000fda000bf26110 */
[----:B------:R-:W-:Y:S05]  /*9330*/  @P1 BRA `(.L_x_240) ;  /* 0x00000004004c1947 */ /* 0x000fea0003800000 */
[----:B------:R-:W0:Y:S01]  /*9340*/  S2R R13, SR_CTAID.X ;  /* 0x00000000000d7919 */ /* 0x000e220000002500 */
[----:B------:R-:W-:Y:S01]  /*9350*/  ULDC.64 UR6, c[0x0][0x628] ;  /* 0x00018a0000067ab9 */ /* 0x000fe20000000a00 */
[----:B------:R-:W1:Y:S01]  /*9360*/  LDC R14, c[0x0][0x144] ;  /* 0x00005100ff0e7b82 */ /* 0x000e620000000800 */
[----:B------:R-:W-:Y:S01]  /*9370*/  ISETP.NE.U32.AND P1, PT, RZ, UR6, PT ;  /* 0x00000006ff007c0c */ /* 0x000fe2000bf25070 */
[----:B------:R-:W2:Y:S01]  /*9380*/  S2R R12, SR_CTAID.Y ;  /* 0x00000000000c7919 */ /* 0x000ea20000002600 */
[----:B------:R-:W-:Y:S01]  /*9390*/  ULDC UR9, c[0x0][0x630] ;  /* 0x00018c0000097ab9 */ /* 0x000fe20000000800 */
[----:B------:R-:W-:Y:S01]  /*93a0*/  ULDC UR10, c[0x0][0x150] ;  /* 0x00005400000a7ab9 */ /* 0x000fe20000000800 */
[----:B------:R-:W-:Y:S01]  /*93b0*/  ISETP.NE.AND.EX P1, PT, RZ, UR7, PT, P1 ;  /* 0x00000007ff007c0c */ /* 0x000fe2000bf25310 */
[----:B------:R-:W-:Y:S02]  /*93c0*/  IMAD.MOV.U32 R4, RZ, RZ, R16 ;  /* 0x000000ffff047224 */ /* 0x000fe400078e0010 */
[----:B------:R-:W-:Y:S01]  /*93d0*/  IMAD.MOV.U32 R5, RZ, RZ, R17 ;  /* 0x000000ffff057224 */ /* 0x000fe200078e0011 */
[----:B0-----:R-:W-:-:S09]  /*93e0*/  I2FP.F32.U32 R18, R13 ;  /* 0x0000000d00127245 */ /* 0x001fd20000201000 */
[----:B------:R-:W-:Y:S05]  /*93f0*/  @!P1 BRA `(.L_x_241) ;  /* 0x0000000000289947 */ /* 0x000fea0003800000 */
[----:B------:R-:W-:Y:S02]  /*9400*/  ULDC UR8, c[0x0][0x634] ;  /* 0x00018d0000087ab9 */ /* 0x000fe40000000800 */
[----:B------:R-:W-:-:S05]  /*9410*/  IADD3 R5, P1, R16, UR8, RZ ;  /* 0x0000000810057c10 */ /* 0x000fca000ff3e0ff */
[----:B------:R-:W-:-:S04]  /*9420*/  IMAD.X R15, RZ, RZ, R17, P1 ;  /* 0x000000ffff0f7224 */ /* 0x000fc800008e0611 */
[----:B------:R-:W-:-:S04]  /*9430*/  IMAD.WIDE.U32 R6, R15, UR6, RZ ;  /* 0x000000060f067c25 */ /* 0x000fc8000f8e00ff */
[----:B------:R-:W-:-:S04]  /*9440*/  IMAD.WIDE.U32 R6, P1, R5, UR7, R6 ;  /* 0x0000000705067c25 */ /* 0x000fc8000f820006 */
[----:B------:R-:W-:-:S04]  /*9450*/  IMAD.WIDE.U32 R4, R5, UR6, RZ ;  /* 0x0000000605047c25 */ /* 0x000fc8000f8e00ff */
[----:B------:R-:W-:Y:S01]  /*9460*/  IMAD.MOV.U32 R4, RZ, RZ, R7 ;  /* 0x000000ffff047224 */ /* 0x000fe200078e0007 */
[----:B------:R-:W-:Y:S01]  /*9470*/  IADD3 RZ, P3, R5, R6, RZ ;  /* 0x0000000605ff7210 */ /* 0x000fe20007f7e0ff */
[----:B------:R-:W-:-:S04]  /*9480*/  IMAD.X R5, RZ, RZ, RZ, P1 ;  /* 0x000000ffff057224 */ /* 0x000fc800008e06ff */
[----:B------:R-:W-:-:S08]  /*9490*/  IMAD.WIDE.U32.X R4, R15, UR7, R4, P3 ;  /* 0x000000070f047c25 */ /* 0x000fd000098e0404 */
.L_x_241:
[----:B------:R-:W-:Y:S01]  /*94a0*/  FMUL R18, R18, UR10 ;  /* 0x0000000a12127c20 */ /* 0x000fe20008400000 */
[--C-:B------:R-:W-:Y:S01]  /*94b0*/  SHF.R.U64 R19, R4, UR9, R5.reuse ;  /* 0x0000000904137c19 */ /* 0x100fe20008001205 */
[----:B------:R-:W-:Y:S01]  /*94c0*/  ULDC.64 UR6, c[0x0][0x620] ;  /* 0x0001880000067ab9 */ /* 0x000fe20000000a00 */
[----:B------:R-:W-:Y:S01]  /*94d0*/  SHF.R.U32.HI R4, RZ, UR9, R5 ;  /* 0x00000009ff047c19 */ /* 0x000fe20008011605 */
[----:B------:R-:W-:Y:S01]  /*94e0*/  ULDC.64 UR8, c[0x0][0x640] ;  /* 0x0001900000087ab9 */ /* 0x000fe20000000a00 */
[----:B------:R-:W-:Y:S01]  /*94f0*/  IADD3 R5, P1, RZ, -R19, RZ ;  /* 0x80000013ff057210 */ /* 0x000fe20007f3e0ff */
[----:B------:R-:W0:Y:S01]  /*9500*/  F2I.U32.TRUNC.NTZ R18, R18 ;  /* 0x0000001200127305 */ /* 0x000e22000020f000 */
[----:B------:R-:W3:Y:S03]  /*9510*/  LDC R15, c[0x0][0x148] ;  /* 0x00005200ff0f7b82 */ /* 0x000ee60000000800 */
[----:B------:R-:W-:Y:S01]  /*9520*/  IMAD.X R4, RZ, RZ, ~R4, P1 ;  /* 0x000000ffff047224 */ /* 0x000fe200008e0e04 */
[----:B------:R-:W-:-:S03]  /*9530*/  ISETP.NE.U32.AND P1, PT, RZ, UR8, PT ;  /* 0x00000008ff007c0c */ /* 0x000fc6000bf25070 */
[----:B------:R-:W-:Y:S01]  /*9540*/  IMAD R4, R4, UR6, RZ ;  /* 0x0000000604047c24 */ /* 0x000fe2000f8e02ff */
[----:B------:R-:W-:-:S03]  /*9550*/  ISETP.NE.AND.EX P1, PT, RZ, UR9, PT, P1 ;  /* 0x00000009ff007c0c */ /* 0x000fc6000bf25310 */
[C---:B------:R-:W-:Y:S01]  /*9560*/  IMAD R7, R5.reuse, UR7, R4 ;  /* 0x0000000705077c24 */ /* 0x040fe2000f8e0204 */
[----:B------:R-:W-:Y:S01]  /*9570*/  ULDC UR7, c[0x0][0x154] ;  /* 0x0000550000077ab9 */ /* 0x000fe20000000800 */
[----:B------:R-:W-:Y:S01]  /*9580*/  IMAD.WIDE.U32 R4, R5, UR6, R16 ;  /* 0x0000000605047c25 */ /* 0x000fe2000f8e0010 */
[----:B------:R-:W-:-:S03]  /*9590*/  ULDC UR6, c[0x0][0x618] ;  /* 0x0001860000067ab9 */ /* 0x000fc60000000800 */
[----:B0-----:R-:W-:Y:S02]  /*95a0*/  IMAD.MOV R6, RZ, RZ, -R18 ;  /* 0x000000ffff067224 */ /* 0x001fe400078e0a12 */
[----:B------:R-:W-:Y:S02]  /*95b0*/  IMAD.IADD R5, R5, 0x1, R7 ;  /* 0x0000000105057824 */ /* 0x000fe400078e0207 */
[----:B-1----:R-:W-:Y:S01]  /*95c0*/  IMAD R13, R14, R6, R13 ;  /* 0x000000060e0d7224 */ /* 0x002fe200078e020d */
[----:B--2---:R-:W-:Y:S02]  /*95d0*/  I2FP.F32.U32 R6, R12 ;  /* 0x0000000c00067245 */ /* 0x004fe40000201000 */
[--C-:B------:R-:W-:Y:S02]  /*95e0*/  SHF.R.U64 R14, R4, UR6, R5.reuse ;  /* 0x00000006040e7c19 */ /* 0x100fe40008001205 */
[----:B------:R-:W-:Y:S01]  /*95f0*/  SHF.R.U32.HI R5, RZ, UR6, R5 ;  /* 0x00000006ff057c19 */ /* 0x000fe20008011605 */
[----:B------:R-:W-:Y:S01]  /*9600*/  FMUL R6, R6, UR7 ;  /* 0x0000000706067c20 */ /* 0x000fe20008400000 */
[----:B------:R-:W-:-:S02]  /*9610*/  ULDC UR6, c[0x0][0x608] ;  /* 0x0001820000067ab9 */ /* 0x000fc40000000800 */
[--C-:B------:R-:W-:Y:S01]  /*9620*/  SHF.R.U64 R20, R14, UR6, R5.reuse ;  /* 0x000000060e147c19 */ /* 0x100fe20008001205 */
[----:B------:R0:W1:Y:S01]  /*9630*/  F2I.U32.TRUNC.NTZ R21, R6 ;  /* 0x0000000600157305 */ /* 0x000062000020f000 */
[----:B------:R-:W-:Y:S01]  /*9640*/  SHF.R.U32.HI R5, RZ, UR6, R5 ;  /* 0x00000006ff057c19 */ /* 0x000fe20008011605 */
[----:B------:R-:W-:-:S03]  /*9650*/  ULDC UR6, c[0x0][0x658] ;  /* 0x0001960000067ab9 */ /* 0x000fc60000000800 */
[--C-:B------:R-:W-:Y:S02]  /*9660*/  SHF.R.U64 R18, R20, UR6, R5.reuse ;  /* 0x0000000614127c19 */ /* 0x100fe40008001205 */
[----:B------:R-:W-:-:S03]  /*9670*/  SHF.R.U32.HI R25, RZ, UR6, R5 ;  /* 0x00000006ff197c19 */ /* 0x000fc60008011605 */
[----:B------:R-:W-:Y:S02]  /*9680*/  IMAD.MOV.U32 R4, RZ, RZ, R18 ;  /* 0x000000ffff047224 */ /* 0x000fe400078e0012 */
[----:B------:R-:W-:Y:S01]  /*9690*/  IMAD.MOV.U32 R5, RZ, RZ, R25 ;  /* 0x000000ffff057224 */ /* 0x000fe200078e0019 */
[----:B0-----:R-:W-:Y:S06]  /*96a0*/  @!P1 BRA `(.L_x_242) ;  /* 0x0000000000289947 */ /* 0x001fec0003800000 */
        /* <DEDUP_REMOVED lines=10> */
.L_x_242:
[----:B------:R-:W-:Y:S01]  /*9750*/  ISETP.NE.AND P1, PT, R2, 0x1, PT ;  /* 0x000000010200780c */ /* 0x000fe20003f25270 */
[----:B------:R-:W-:Y:S01]  /*9760*/  ULDC UR6, c[0x0][0x648] ;  /* 0x0001920000067ab9 */ /* 0x000fe20000000800 */
[----:B------:R-:W-:Y:S01]  /*9770*/  LOP3.LUT R20, R20, UR13, RZ, 0xc0, !PT ;  /* 0x0000000d14147c12 */ /* 0x000fe2000f8ec0ff */
[----:B-1----:R-:W-:Y:S01]  /*9780*/  IMAD.MOV R21, RZ, RZ, -R21 ;  /* 0x000000ffff157224 */ /* 0x002fe200078e0a15 */
[----:B------:R-:W-:Y:S01]  /*9790*/  SHF.R.U64 R5, R4, UR6, R5 ;  /* 0x0000000604057c19 */ /* 0x000fe20008001205 */
[----:B------:R-:W-:Y:S01]  /*97a0*/  ULDC UR6, c[0x0][0x638] ;  /* 0x00018e0000067ab9 */ /* 0x000fe20000000800 */
[----:B------:R-:W-:Y:S01]  /*97b0*/  ULDC UR7, c[0x0][0x610] ;  /* 0x0001840000077ab9 */ /* 0x000fe20000000800 */
[----:B------:R-:W-:Y:S02]  /*97c0*/  IMAD.MOV.U32 R4, RZ, RZ, 0x1 ;  /* 0x00000001ff047424 */ /* 0x000fe400078e00ff */
[----:B------:R-:W-:Y:S02]  /*97d0*/  IMAD.MOV R7, RZ, RZ, -R5 ;  /* 0x000000ffff077224 */ /* 0x000fe400078e0a05 */
[----:B------:R-:W-:Y:S01]  /*97e0*/  IMAD R20, R5, UR5, R20 ;  /* 0x0000000505147c24 */ /* 0x000fe2000f8e0214 */
[----:B------:R-:W-:Y:S01]  /*97f0*/  LOP3.LUT R5, R14, UR4, RZ, 0xc0, !PT ;  /* 0x000000040e057c12 */ /* 0x000fe2000f8ec0ff */
[----:B---3--:R-:W-:-:S02]  /*9800*/  @P1 IMAD R13, R15, R21, R12 ;  /* 0x000000150f0d1224 */ /* 0x008fc400078e020c */
[----:B------:R-:W-:Y:S01]  /*9810*/  IMAD R18, R7, UR6, R18 ;  /* 0x0000000607127c24 */ /* 0x000fe2000f8e0212 */
[----:B------:R-:W-:Y:S01]  /*9820*/  ULDC UR6, c[0x0][0x600] ;  /* 0x0001800000067ab9 */ /* 0x000fe20000000800 */
[----:B------:R-:W-:Y:S02]  /*9830*/  IMAD R13, R20, UR7, R13 ;  /* 0x00000007140d7c24 */ /* 0x000fe4000f8e020d */
[----:B------:R-:W-:-:S05]  /*9840*/  IMAD R22, R18, UR6, R5 ;  /* 0x0000000612167c24 */ /* 0x000fca000f8e0205 */
[----:B------:R-:W-:Y:S02]  /*9850*/  SEL R18, R22, R13, !P1 ;  /* 0x0000000d16127207 */ /* 0x000fe40004800000 */
[----:B------:R-:W-:-:S07]  /*9860*/  SEL R22, R13, R22, !P1 ;  /* 0x000000160d167207 */ /* 0x000fce0004800000 */
.L_x_240:
[----:B------:R-:W-:Y:S05]  /*9870*/  BSYNC B1 ;  /* 0x0000000000017941 */ /* 0x000fea0003800000 */
.L_x_239:
[----:B------:R-:W-:-:S13]  /*9880*/  LOP3.LUT P1, RZ, R4, 0xff, RZ, 0xc0, !PT ;  /* 0x000000ff04ff7812 */ /* 0x000fda000782c0ff */
[----:B------:R-:W-:Y:S05]  /*9890*/  @P1 BRA `(.L_x_243) ;  /* 0xfffffff400001947 */ /* 0x000fea000383ffff */
[----:B------:R-:W-:Y:S05]  /*98a0*/  BSYNC B0 ;  /* 0x0000000000007941 */ /* 0x000fea0003800000 */
.L_x_231:
[----:B------:R-:W-:-:S03]  /*98b0*/  UMOV UR6, 0xffffffff ;  /* 0xffffffff00067882 */ /* 0x000fc60000000000 */
[----:B------:R-:W-:Y:S05]  /*98c0*/  BRA.DIV UR6, `(.L_x_244) ;  /* 0x0000000606247947 */ /* 0x000fea000b800000 */
[----:B------:R-:W-:-:S13]  /*98d0*/  ELECT P6, URZ, PT ;  /* 0x00000000003f782f */ /* 0x000fda00038c0000 */
.L_x_259:
[----:B------:R-:W-:Y:S04]  /*98e0*/  BSSY B0, `(.L_x_245) ;  /* 0x0000022000007945 */ /* 0x000fe80003800000 */
[----:B------:R-:W-:Y:S05]  /*98f0*/  @!P6 BRA `(.L_x_246) ;  /* 0x000000000080e947 */ /* 0x000fea0003800000 */
[----:B------:R-:W-:-:S04]  /*9900*/  LOP3.LUT R23, R23, 0x2, RZ, 0xfc, !PT ;  /* 0x0000000217177812 */ /* 0x000fc800078efcff */
[----:B------:R-:W-:-:S13]  /*9910*/  ISETP.NE.AND P0, PT, R23, 0x3, PT ;  /* 0x000000031700780c */ /* 0x000fda0003f05270 */
[----:B------:R-:W-:Y:S05]  /*9920*/  @!P0 BRA `(.L_x_247) ;  /* 0x0000000000048947 */ /* 0x000fea0003800000 */
[----:B------:R-:W-:Y:S01]  /*9930*/  BPT.TRAP 0x1 ;  /* 0x000000040000795c */ /* 0x000fe20000300000 */
.L_x_247:
[----:B------:R-:W0:Y:S01]  /*9940*/  S2R R5, SR_CgaCtaId ;  /* 0x0000000000057919 */ /* 0x000e220000008800 */
[----:B------:R-:W-:Y:S02]  /*9950*/  MOV R0, 0x400 ;  /* 0x0000040000007802 */ /* 0x000fe40000000f00 */
[----:B------:R-:W-:Y:S02]  /*9960*/  SHF.L.U32 R2, R3, 0x1f, RZ ;  /* 0x0000001f03027819 */ /* 0x000fe400000006ff */
[----:B0-----:R-:W-:-:S05]  /*9970*/  LEA R5, R5, R0, 0x18 ;  /* 0x0000000005057211 */ /* 0x001fca00078ec0ff */
[----:B------:R-:W-:-:S04]  /*9980*/  VIADD R5, R5, 0x18 ;  /* 0x0000001805057836 */ /* 0x000fc80000000000 */
[C---:B------:R-:W-:Y:S02]  /*9990*/  IMAD R7, R8.reuse, 0x8, R5 ;  /* 0x0000000808077824 */ /* 0x040fe400078e0205 */
[----:B------:R-:W-:Y:S02]  /*99a0*/  VIADD R8, R8, 0x1 ;  /* 0x0000000108087836 */ /* 0x000fe40000000000 */
[----:B------:R-:W0:Y:S03]  /*99b0*/  SYNCS.PHASECHK.TRANS64.TRYWAIT P0, [R7+URZ], R2 ;  /* 0x00000002070075a7 */ /* 0x000e26000800017f */
[----:B------:R-:W-:-:S04]  /*99c0*/  ISETP.NE.AND P1, PT, R8, 0x3, PT ;  /* 0x000000030800780c */ /* 0x000fc80003f25270 */
[----:B------:R-:W-:Y:S02]  /*99d0*/  SEL R0, RZ, 0x1, P1 ;  /* 0x00000001ff007807 */ /* 0x000fe40000800000 */
[----:B------:R-:W-:Y:S02]  /*99e0*/  SEL R8, R8, RZ, P1 ;  /* 0x000000ff08087207 */ /* 0x000fe40000800000 */
[----:B------:R-:W-:-:S03]  /*99f0*/  LOP3.LUT R9, R3, R0, RZ, 0x3c, !PT ;  /* 0x0000000003097212 */ /* 0x000fc600078e3cff */
[----:B------:R-:W-:Y:S01]  /*9a00*/  IMAD R4, R8, 0x8, R5 ;  /* 0x0000000808047824 */ /* 0x000fe200078e0205 */
[----:B------:R-:W-:Y:S01]  /*9a10*/  SHF.L.U32 R3, R9, 0x1f, RZ ;  /* 0x0000001f09037819 */ /* 0x000fe200000006ff */
[----:B0-----:R-:W-:Y:S06]  /*9a20*/  @!P0 BRA `(.L_x_248) ;  /* 0x0000000000ec8947 */ /* 0x001fec0003800000 */
.L_x_260:
[----:B------:R-:W1:Y:S01]  /*9a30*/  SYNCS.PHASECHK.TRANS64.TRYWAIT P0, [R4+URZ], R3 ;  /* 0x00000003040075a7 */ /* 0x000e62000800017f */
[----:B------:R-:W-:-:S05]  /*9a40*/  VIADD R0, R8, 0x1 ;  /* 0x0000000108007836 */ /* 0x000fca0000000000 */
[----:B------:R-:W-:-:S04]  /*9a50*/  ISETP.NE.AND P1, PT, R0, 0x3, PT ;  /* 0x000000030000780c */ /* 0x000fc80003f25270 */
[----:B0-----:R-:W-:Y:S02]  /*9a60*/  SEL R2, RZ, 0x1, P1 ;  /* 0x00000001ff027807 */ /* 0x001fe40000800000 */
[----:B------:R-:W-:Y:S02]  /*9a70*/  SEL R0, R0, RZ, P1 ;  /* 0x000000ff00007207 */ /* 0x000fe40000800000 */
[----:B------:R-:W-:Y:S01]  /*9a80*/  LOP3.LUT R2, R9, R2, RZ, 0x3c, !PT ;  /* 0x0000000209027212 */ /* 0x000fe200078e3cff */
[----:B-1----:R-:W-:Y:S06]  /*9a90*/  @!P0 BRA `(.L_x_249) ;  /* 0x0000000000e48947 */ /* 0x002fec0003800000 */
.L_x_261:
[----:B------:R-:W-:Y:S01]  /*9aa0*/  IMAD R5, R0, 0x8, R5 ;  /* 0x0000000800057824 */ /* 0x000fe200078e0205 */
[----:B------:R-:W-:-:S07]  /*9ab0*/  SHF.L.U32 R0, R2, 0x1f, RZ ;  /* 0x0000001f02007819 */ /* 0x000fce00000006ff */
.L_x_250:
[----:B-1----:R1:W2:Y:S02]  /*9ac0*/  SYNCS.PHASECHK.TRANS64.TRYWAIT P0, [R5+URZ], R0 ;  /* 0x00000000050075a7 */ /* 0x0022a4000800017f */
[----:B--2---:R-:W-:Y:S05]  /*9ad0*/  @!P0 NANOSLEEP.SYNCS 0x989680 ;  /* 0x009896800000895d */ /* 0x004fea0003900000 */
[----:B------:R-:W2:Y:S02]  /*9ae0*/  @!P0 SYNCS.PHASECHK.TRANS64 P0, [R5+URZ], R0 ;  /* 0x00000000050085a7 */ /* 0x000ea4000800007f */
[----:B--2---:R-:W-:Y:S05]  /*9af0*/  @!P0 BRA `(.L_x_250) ;  /* 0xfffffffc00f08947 */ /* 0x004fea000383ffff */
.L_x_246:
[----:B------:R-:W-:Y:S05]  /*9b00*/  BSYNC B0 ;  /* 0x0000000000007941 */ /* 0x000fea0003800000 */
.L_x_245:
[----:B------:R-:W-:Y:S05]  /*9b10*/  EXIT ;  /* 0x000000000000794d */ /* 0x000fea0003800000 */
.L_x_19:
[----:B0-----:R-:W-:-:S04]  /*9b20*/  IMAD.U32 R3, RZ, RZ, UR43 ;  /* 0x0000002bff037e24 */ /* 0x001fc8000f8e00ff */
[----:B------:R0:W1:Y:S03]  /*9b30*/  SYNCS.PHASECHK.TRANS64.TRYWAIT P0, [R3+URZ+-0x8], R0 ;  /* 0xfffff800030075a7 */ /* 0x000066000800017f */
[----:B-1----:R-:W-:Y:S05]  /*9b40*/  @!P0 NANOSLEEP.SYNCS 0x989680 ;  /* 0x009896800000895d */ /* 0x002fea0003900000 */
[----:B------:R-:W1:Y:S02]  /*9b50*/  @!P0 SYNCS.PHASECHK.TRANS64 P0, [R3+URZ+-0x8], R0 ;  /* 0xfffff800030085a7 */ /* 0x000e64000800007f */
[----:B-1----:R-:W-:Y:S05]  /*9b60*/  @!P0 BRA `(.L_x_19) ;  /* 0xfffffffc00ec8947 */ /* 0x002fea000383ffff */
[----:B------:R-:W-:Y:S05]  /*9b70*/  BRA `(.L_x_251) ;  /* 0xffffff7800f87947 */ /* 0x000fea000383ffff */
.L_x_24:
[----:B-1----:R1:W2:Y:S02]  /*9b80*/  SYNCS.PHASECHK.TRANS64.TRYWAIT P1, [R3+URZ], R0 ;  /* 0x00000000030075a7 */ /* 0x0022a4000802017f */
[----:B--2---:R-:W-:Y:S05]  /*9b90*/  @!P1 NANOSLEEP.SYNCS 0x989680 ;  /* 0x009896800000995d */ /* 0x004fea0003900000 */
[----:B------:R-:W2:Y:S02]  /*9ba0*/  @!P1 SYNCS.PHASECHK.TRANS64 P1, [R3+URZ], R0 ;  /* 0x00000000030095a7 */ /* 0x000ea4000802007f */
[----:B--2---:R-:W-:Y:S05]  /*9bb0*/  @!P1 BRA `(.L_x_24) ;  /* 0xfffffffc00f09947 */ /* 0x004fea000383ffff */
[----:B------:R-:W-:Y:S05]  /*9bc0*/  BRA `(.L_x_23) ;  /* 0xffffff7c006c7947 */ /* 0x000fea000383ffff */
.L_x_29:
[----:B-1----:R-:W-:-:S04]  /*9bd0*/  IMAD.U32 R5, RZ, RZ, UR7 ;  /* 0x00000007ff057e24 */ /* 0x002fc8000f8e00ff */
[----:B------:R1:W2:Y:S03]  /*9be0*/  SYNCS.PHASECHK.TRANS64.TRYWAIT P1, [R5+URZ], R4 ;  /* 0x00000004050075a7 */ /* 0x0002a6000802017f */
[----:B--2---:R-:W-:Y:S05]  /*9bf0*/  @!P1 NANOSLEEP.SYNCS 0x989680 ;  /* 0x009896800000995d */ /* 0x004fea0003900000 */
[----:B------:R-:W2:Y:S02]  /*9c00*/  @!P1 SYNCS.PHASECHK.TRANS64 P1, [R5+URZ], R4 ;  /* 0x00000004050095a7 */ /* 0x000ea4000802007f */
[----:B--2---:R-:W-:Y:S05]  /*9c10*/  @!P1 BRA `(.L_x_29) ;  /* 0xfffffffc00ec9947 */ /* 0x004fea000383ffff */
[----:B------:R-:W-:Y:S05]  /*9c20*/  BRA `(.L_x_28) ;  /* 0xffffff8000ac7947 */ /* 0x000fea000383ffff */
.L_x_35:
[----:B0-----:R-:W-:-:S04]  /*9c30*/  IMAD.U32 R3, RZ, RZ, UR43 ;  /* 0x0000002bff037e24 */ /* 0x001fc8000f8e00ff */
[----:B------:R0:W1:Y:S03]  /*9c40*/  SYNCS.PHASECHK.TRANS64.TRYWAIT P0, [R3+URZ+0x8], R0 ;  /* 0x00000800030075a7 */ /* 0x000066000800017f */
[----:B-1----:R-:W-:Y:S05]  /*9c50*/  @!P0 NANOSLEEP.SYNCS 0x989680 ;  /* 0x009896800000895d */ /* 0x002fea0003900000 */
[----:B------:R-:W1:Y:S02]  /*9c60*/  @!P0 SYNCS.PHASECHK.TRANS64 P0, [R3+URZ+0x8], R0 ;  /* 0x00000800030085a7 */ /* 0x000e64000800007f */
[----:B-1----:R-:W-:Y:S05]  /*9c70*/  @!P0 BRA `(.L_x_35) ;  /* 0xfffffffc00ec8947 */ /* 0x002fea000383ffff */
[----:B------:R-:W-:Y:S05]  /*9c80*/  BRA `(.L_x_252) ;  /* 0xffffff8800607947 */ /* 0x000fea000383ffff */
.L_x_232:
[----:B------:R-:W-:Y:S01]  /*9c90*/  BSSY B1, `(.L_x_253) ;  /* 0x0000006000017945 */ /* 0x000fe20003800000 */
[----:B------:R-:W-:-:S07]  /*9ca0*/  IMAD.MOV.U32 R15, RZ, RZ, -0x1 ;  /* 0xffffffffff0f7424 */ /* 0x000fce00078e00ff */
[----:B-----5:R-:W-:Y:S05]  /*9cb0*/  WARPSYNC.COLLECTIVE R15, `(.L_x_254) ;  /* 0x000000000f0c7348 */ /* 0x020fea0003c00000 */
[----:B------:R-:W-:Y:S02]  /*9cc0*/  ELECT P6, UR62, PT ;  /* 0x00000000003e782f */ /* 0x000fe400038c0000 */
[----:B------:R-:W-:Y:S01]  /*9cd0*/  MOV R14, UR62 ;  /* 0x0000003e000e7c02 */ /* 0x000fe20008000f00 */
[----:B-----5:R-:W-:Y:S10]  /*9ce0*/  ENDCOLLECTIVE ;  /* 0x000000000000791b */ /* 0x020ff40003800000 */
.L_x_254:
[----:B------:R-:W-:Y:S05]  /*9cf0*/  BSYNC B1 ;  /* 0x0000000000017941 */ /* 0x000fea0003800000 */
.L_x_253:
[----:B------:R-:W-:Y:S05]  /*9d00*/  BRA `(.L_x_255) ;  /* 0xffffffec00f07947 */ /* 0x000fea000383ffff */
.L_x_235:
[----:B0-----:R0:W1:Y:S02]  /*9d10*/  SYNCS.PHASECHK.TRANS64.TRYWAIT P1, [R12+URZ+0x18], R5 ;  /* 0x000018050c0075a7 */ /* 0x001064000802017f */
[----:B-1----:R-:W-:Y:S05]  /*9d20*/  @!P1 NANOSLEEP.SYNCS 0x989680 ;  /* 0x009896800000995d */ /* 0x002fea0003900000 */
[----:B------:R-:W1:Y:S02]  /*9d30*/  @!P1 SYNCS.PHASECHK.TRANS64 P1, [R12+URZ+0x18], R5 ;  /* 0x000018050c0095a7 */ /* 0x000e64000802007f */
[----:B-1----:R-:W-:Y:S05]  /*9d40*/  @!P1 BRA `(.L_x_235) ;  /* 0xfffffffc00f09947 */ /* 0x002fea000383ffff */
[----:B------:R-:W-:Y:S05]  /*9d50*/  BRA `(.L_x_256) ;  /* 0xfffffff000287947 */ /* 0x000fea000383ffff */
.L_x_244:
[----:B------:R-:W-:Y:S01]  /*9d60*/  BSSY B0, `(.L_x_257) ;  /* 0x0000006000007945 */ /* 0x000fe20003800000 */
[----:B------:R-:W-:-:S07]  /*9d70*/  IMAD.MOV.U32 R15, RZ, RZ, -0x1 ;  /* 0xffffffffff0f7424 */ /* 0x000fce00078e00ff */
[----:B-----5:R-:W-:Y:S05]  /*9d80*/  WARPSYNC.COLLECTIVE R15, `(.L_x_258) ;  /* 0x000000000f0c7348 */ /* 0x020fea0003c00000 */
[----:B------:R-:W-:Y:S02]  /*9d90*/  ELECT P6, UR62, PT ;  /* 0x00000000003e782f */ /* 0x000fe400038c0000 */
[----:B------:R-:W-:Y:S01]  /*9da0*/  MOV R14, UR62 ;  /* 0x0000003e000e7c02 */ /* 0x000fe20008000f00 */
[----:B-----5:R-:W-:Y:S10]  /*9db0*/  ENDCOLLECTIVE ;  /* 0x000000000000791b */ /* 0x020ff40003800000 */
.L_x_258:
[----:B------:R-:W-:Y:S05]  /*9dc0*/  BSYNC B0 ;  /* 0x0000000000007941 */ /* 0x000fea0003800000 */
.L_x_257:
[----:B------:R-:W-:Y:S05]  /*9dd0*/  BRA `(.L_x_259) ;  /* 0xfffffff800c07947 */ /* 0x000fea000383ffff */
.L_x_248:
[----:B0-----:R0:W1:Y:S02]  /*9de0*/  SYNCS.PHASECHK.TRANS64.TRYWAIT P0, [R7+URZ], R2 ;  /* 0x00000002070075a7 */ /* 0x001064000800017f */
[----:B-1----:R-:W-:Y:S05]  /*9df0*/  @!P0 NANOSLEEP.SYNCS 0x989680 ;  /* 0x009896800000895d */ /* 0x002fea0003900000 */
[----:B------:R-:W1:Y:S02]  /*9e00*/  @!P0 SYNCS.PHASECHK.TRANS64 P0, [R7+URZ], R2 ;  /* 0x00000002070085a7 */ /* 0x000e64000800007f */
[----:B-1----:R-:W-:Y:S05]  /*9e10*/  @!P0 BRA `(.L_x_248) ;  /* 0xfffffffc00f08947 */ /* 0x002fea000383ffff */
[----:B------:R-:W-:Y:S05]  /*9e20*/  BRA `(.L_x_260) ;  /* 0xfffffffc00007947 */ /* 0x000fea000383ffff */
.L_x_249:
[----:B0-----:R0:W1:Y:S02]  /*9e30*/  SYNCS.PHASECHK.TRANS64.TRYWAIT P0, [R4+URZ], R3 ;  /* 0x00000003040075a7 */ /* 0x001064000800017f */
[----:B-1----:R-:W-:Y:S05]  /*9e40*/  @!P0 NANOSLEEP.SYNCS 0x989680 ;  /* 0x009896800000895d */ /* 0x002fea0003900000 */
[----:B------:R-:W1:Y:S02]  /*9e50*/  @!P0 SYNCS.PHASECHK.TRANS64 P0, [R4+URZ], R3 ;  /* 0x00000003040085a7 */ /* 0x000e64000800007f */
[----:B-1----:R-:W-:Y:S05]  /*9e60*/  @!P0 BRA `(.L_x_249) ;  /* 0xfffffffc00f08947 */ /* 0x002fea000383ffff */
[----:B------:R-:W-:Y:S05]  /*9e70*/  BRA `(.L_x_261) ;  /* 0xfffffffc00087947 */ /* 0x000fea000383ffff */
.L_x_262:
[----:B------:R-:W-:-:S00]  /*9e80*/  BRA `(.L_x_262) ;  /* 0xfffffffc00fc7947 */ /* 0x000fc0000383ffff */
[----:B------:R-:W-:-:S00]  /*9e90*/  NOP ;  /* 0x0000000000007918 */ /* 0x000fc00000000000 */
        /* <DEDUP_REMOVED lines=14> */
.L_x_263:


//--------------------- .nv.global.init           --------------------------
	.section	.nv.global.init,"aw",@progbits
.nv.global.init:
	.type		$str$22,@object
	.size		$str$22,($str$23 - $str$22)
$str$22:
        /*0000*/ 	.byte	0x6b, 0x5f, 0x74, 0x69, 0x6c, 0x65, 0x5f, 0x63, 0x6f, 0x75, 0x6e, 0x74, 0x20, 0x3e, 0x3d, 0x20
        /*0010*/ 	.byte	0x31, 0x00
	.type		$str$23,@object
	.size		$str$23,(__unnamed_1 - $str$23)
$str$23:
        /*0012*/ 	.byte	0x2f, 0x74, 0x6d, 0x70, 0x2f, 0x63, 0x75, 0x74, 0x6c, 0x61, 0x73, 0x73, 0x5f, 0x73, 0x77, 0x65
        /*0022*/ 	.byte	0x65, 0x70, 0x5f, 0x73, 0x72, 0x63, 0x2f, 0x69, 0x6e, 0x63, 0x6c, 0x75, 0x64, 0x65, 0x2f, 0x63
        /*0032*/ 	.byte	0x75, 0x74, 0x6c, 0x61, 0x73, 0x73, 0x2f, 0x67, 0x65, 0x6d, 0x6d, 0x2f, 0x63, 0x6f, 0x6c, 0x6c
        /*0042*/ 	.byte	0x65, 0x63, 0x74, 0x69, 0x76, 0x65, 0x2f, 0x73, 0x6d, 0x39, 0x30, 0x5f, 0x6d, 0x6d, 0x61, 0x5f
        /*0052*/ 	.byte	0x74, 0x6d, 0x61, 0x5f, 0x67, 0x6d, 0x6d, 0x61, 0x5f, 0x73, 0x73, 0x5f, 0x77, 0x61, 0x72, 0x70
        /*0062*/ 	.byte	0x73, 0x70, 0x65, 0x63, 0x69, 0x61, 0x6c, 0x69, 0x7a, 0x65, 0x64, 0x2e, 0x68, 0x70, 0x70, 0x00
	.type		__unnamed_1,@object
	.size		__unnamed_1,(.L_0 - __unnamed_1)
__unnamed_1:
        /*0072*/ 	.byte	0x76, 0x6f, 0x69, 0x64, 0x20, 0x63, 0x75, 0x74, 0x6c, 0x61, 0x73, 0x73, 0x3a, 0x3a, 0x67, 0x65
        /* <DEDUP_REMOVED lines=180> */
        /*0bc2*/ 	.byte	0x3a, 0x3a, 0x69, 0x64, 0x65, 0x6e, 0x74, 0x69, 0x74, 0x79, 0x5d, 0x00
.L_0:


//--------------------- .nv.shared._ZN7cutlass13device_kernelINS_4gemm6kernel13GemmUniversalIN4cute5tupleIJiiiiEEENS1_10collective13CollectiveMmaINS1_34MainloopSm90TmaGmmaWarpSpecializedILi3ENS5_IJNS4_1CILi2EEENSA_ILi1EEESC_EEENS1_32KernelTmaWarpSpecializedPingpongEEENS5_IJNSA_ILi64EEENSA_ILi192EEENSA_ILi128EEEEEENS_10bfloat16_tENS5_IJlSC_lEEESK_SL_NS4_8TiledMMAINS4_8MMA_AtomIJNS4_4SM904GMMA28MMA_64x192x16_F32BF16BF16_SSILNSP_5MajorE0ELSR_0ELNSP_7ScaleInE1ELSS_1EEEEEENS4_6LayoutINS5_IJSC_SC_SC_EEENS5_IJNSA_ILi0EEESX_SX_EEEEENS5_IJNS4_10UnderscoreES10_S10_EEEEENS4_13SM90_TMA_LOADENS4_14ComposedLayoutINS4_7SwizzleILi3ELi4ELi3EEENS4_18smem_ptr_flag_bitsILi16EEENSV_INS5_IJNSA_ILi8EEESG_EEENS5_IJSG_SC_EEEEEEEvNS4_8identityENS4_23SM90_TMA_LOAD_MULTICASTES1D_vS1E_EENS_8epilogue10collective6detail29Sm90TmaWarpSpecializedAdapterINS1I_15DefaultEpilogueISK_SL_SL_NS1H_6thread17LinearCombinationISK_Li1EffLNS1M_9ScaleType4KindE0ELNS_15FloatRoundStyleE2ESK_EENS1_15EpilogueDefaultEEEEEvvEEEEvNT_6ParamsE --------------------------
	.section	.nv.shared._ZN7cutlass13device_kernelINS_4gemm6kernel13GemmUniversalIN4cute5tupleIJiiiiEEENS1_10collective13CollectiveMmaINS1_34MainloopSm90TmaGmmaWarpSpecializedILi3ENS5_IJNS4_1CILi2EEENSA_ILi1EEESC_EEENS1_32KernelTmaWarpSpecializedPingpongEEENS5_IJNSA_ILi64EEENSA_ILi192EEENSA_ILi128EEEEEENS_10bfloat16_tENS5_IJlSC_lEEESK_SL_NS4_8TiledMMAINS4_8MMA_AtomIJNS4_4SM904GMMA28MMA_64x192x16_F32BF16BF16_SSILNSP_5MajorE0ELSR_0ELNSP_7ScaleInE1ELSS_1EEEEEENS4_6LayoutINS5_IJSC_SC_SC_EEENS5_IJNSA_ILi0EEESX_SX_EEEEENS5_IJNS4_10UnderscoreES10_S10_EEEEENS4_13SM90_TMA_LOADENS4_14ComposedLayoutINS4_7SwizzleILi3ELi4ELi3EEENS4_18smem_ptr_flag_bitsILi16EEENSV_INS5_IJNSA_ILi8EEESG_EEENS5_IJSG_SC_EEEEEEEvNS4_8identityENS4_23SM90_TMA_LOAD_MULTICASTES1D_vS1E_EENS_8epilogue10collective6detail29Sm90TmaWarpSpecializedAdapterINS1I_15DefaultEpilogueISK_SL_SL_NS1H_6thread17LinearCombinationISK_Li1EffLNS1M_9ScaleType4KindE0ELNS_15FloatRoundStyleE2ESK_EENS1_15EpilogueDefaultEEEEEvvEEEEvNT_6ParamsE,"aw",@nobits
	.sectionflags	@""
	.align	16
	.zero		1024


//--------------------- .nv.shared.reserved.0     --------------------------
	.section	.nv.shared.reserved.0,"aw",@nobits
	.weak		__nv_reservedSMEM_offset_0_alias
	.size		__nv_reservedSMEM_offset_0_alias, 0, 0
	.other		__nv_reservedSMEM_offset_0_alias,@"STO_CUDA_RESERVED_SHARED STV_DEFAULT"
__nv_reservedSMEM_offset_0_alias:
	.zero		0


//--------------------- .nv.global                --------------------------
	.section	.nv.global,"aw",@nobits
.nv.global:
	.type		_ZN40_INTERNAL_0dcf61c6_4_k_cu_d324bbbc_128564cute1_E,@object
	.size		_ZN40_INTERNAL_0dcf61c6_4_k_cu_d324bbbc_128564cute1_E,(_ZN40_INTERNAL_0dcf61c6_4_k_cu_d324bbbc_128564cuda3std3__45__cpo6cbeginE - _ZN40_INTERNAL_0dcf61c6_4_k_cu_d324bbbc_128564cute1_E)
_ZN40_INTERNAL_0dcf61c6_4_k_cu_d324bbbc_128564cute1_E:
	.zero		1
	.type		_ZN40_INTERNAL_0dcf61c6_4_k_cu_d324bbbc_128564cuda3std3__45__cpo6cbeginE,@object
	.size		_ZN40_INTERNAL_0dcf61c6_4_k_cu_d324bbbc_128564cuda3std3__45__cpo6cbeginE,(_ZN40_INTERNAL_0dcf61c6_4_k_cu_d324bbbc_128564cuda3std3__48in_placeE - _ZN40_INTERNAL_0dcf61c6_4_k_cu_d324bbbc_128564cuda3std3__45__cpo6cbeginE)
_ZN40_INTERNAL_0dcf61c6_4_k_cu_d324bbbc_128564cuda3std3__45__cpo6cbeginE:
	.zero		1
	.type		_ZN40_INTERNAL_0dcf61c6_4_k_cu_d324bbbc_128564cuda3std3__48in_placeE,@object
	.size		_ZN40_INTERNAL_0dcf61c6_4_k_cu_d324bbbc_128564cuda3std3__48in_placeE,(_ZN40_INTERNAL_0dcf61c6_4_k_cu_d324bbbc_128564cuda3std6ranges3__45__cpo9iter_moveE - _ZN40_INTERNAL_0dcf61c6_4_k_cu_d324bbbc_128564cuda3std3__48in_placeE)
_ZN40_INTERNAL_0dcf61c6_4_k_cu_d324bbbc_128564cuda3std3__48in_placeE:
	.zero		1
	.type		_ZN40_INTERNAL_0dcf61c6_4_k_cu_d324bbbc_128564cuda3std6ranges3__45__cpo9iter_moveE,@object
	.size		_ZN40_INTERNAL_0dcf61c6_4_k_cu_d324bbbc_128564cuda3std6ranges3__45__cpo9iter_moveE,(_ZN40_INTERNAL_0dcf61c6_4_k_cu_d324bbbc_128564cuda3std3__45__cpo5beginE - _ZN40_INTERNAL_0dcf61c6_4_k_cu_d324bbbc_128564cuda3std6ranges3__45__cpo9iter_moveE)
_ZN40_INTERNAL_0dcf61c6_4_k_cu_d324bbbc_128564cuda3std6ranges3__45__cpo9iter_moveE:
	.zero		1
	.type		_ZN40_INTERNAL_0dcf61c6_4_k_cu_d324bbbc_128564cuda3std3__45__cpo5beginE,@object
	.size		_ZN40_INTERNAL_0dcf61c6_4_k_cu_d324bbbc_128564cuda3std3__45__cpo5beginE,(_ZN40_INTERNAL_0dcf61c6_4_k_cu_d324bbbc_128564cuda3std3__442_GLOBAL__N__0dcf61c6_4_k_cu_d324bbbc_128566ignoreE - _ZN40_INTERNAL_0dcf61c6_4_k_cu_d324bbbc_128564cuda3std3__45__cpo5beginE)
_ZN40_INTERNAL_0dcf61c6_4_k_cu_d324bbbc_128564cuda3std3__45__cpo5beginE:
	.zero		1
	.type		_ZN40_INTERNAL_0dcf61c6_4_k_cu_d324bbbc_128564cuda3std3__442_GLOBAL__N__0dcf61c6_4_k_cu_d324bbbc_128566ignoreE,@object
	.size		_ZN40_INTERNAL_0dcf61c6_4_k_cu_d324bbbc_128564cuda3std3__442_GLOBAL__N__0dcf61c6_4_k_cu_d324bbbc_128566ignoreE,(_ZN40_INTERNAL_0dcf61c6_4_k_cu_d324bbbc_128564cute7productE - _ZN40_INTERNAL_0dcf61c6_4_k_cu_d324bbbc_128564cuda3std3__442_GLOBAL__N__0dcf61c6_4_k_cu_d324bbbc_128566ignoreE)
_ZN40_INTERNAL_0dcf61c6_4_k_cu_d324bbbc_128564cuda3std3__442_GLOBAL__N__0dcf61c6_4_k_cu_d324bbbc_128566ignoreE:
	.zero		1
	.type		_ZN40_INTERNAL_0dcf61c6_4_k_cu_d324bbbc_128564cute7productE,@object
	.size		_ZN40_INTERNAL_0dcf61c6_4_k_cu_d324bbbc_128564cute7productE,(_ZN40_INTERNAL_0dcf61c6_4_k_cu_d324bbbc_128564cuda3std3__45__cpo3endE - _ZN40_INTERNAL_0dcf61c6_4_k_cu_d324bbbc_128564cute7productE)
_ZN40_INTERNAL_0dcf61c6_4_k_cu_d324bbbc_128564cute7productE:
	.zero		1
	.type		_ZN40_INTERNAL_0dcf61c6_4_k_cu_d324bbbc_128564cuda3std3__45__cpo3endE,@object
	.size		_ZN40_INTERNAL_0dcf61c6_4_k_cu_d324bbbc_128564cuda3std3__45__cpo3endE,(_ZN40_INTERNAL_0dcf61c6_4_k_cu_d324bbbc_128564cuda3std3__419piecewise_constructE - _ZN40_INTERNAL_0dcf61c6_4_k_cu_d324bbbc_128564cuda3std3__45__cpo3endE)
_ZN40_INTERNAL_0dcf61c6_4_k_cu_d324bbbc_128564cuda3std3__45__cpo3endE:
	.zero		1
	.type		_ZN40_INTERNAL_0dcf61c6_4_k_cu_d324bbbc_128564cuda3std3__419piecewise_constructE,@object
	.size		_ZN40_INTERNAL_0dcf61c6_4_k_cu_d324bbbc_128564cuda3std3__419piecewise_constructE,(_ZN40_INTERNAL_0dcf61c6_4_k_cu_d324bbbc_128564cuda3std3__45__cpo4cendE - _ZN40_INTERNAL_0dcf61c6_4_k_cu_d324bbbc_128564cuda3std3__419piecewise_constructE)
_ZN40_INTERNAL_0dcf61c6_4_k_cu_d324bbbc_128564cuda3std3__419piecewise_constructE:
	.zero		1
	.type		_ZN40_INTERNAL_0dcf61c6_4_k_cu_d324bbbc_128564cuda3std3__45__cpo4cendE,@object
	.size		_ZN40_INTERNAL_0dcf61c6_4_k_cu_d324bbbc_128564cuda3std3__45__cpo4cendE,(_ZN40_INTERNAL_0dcf61c6_4_k_cu_d324bbbc_128564cuda3std6ranges3__45__cpo4swapE - _ZN40_INTERNAL_0dcf61c6_4_k_cu_d324bbbc_128564cuda3std3__45__cpo4cendE)
_ZN40_INTERNAL_0dcf61c6_4_k_cu_d324bbbc_128564cuda3std3__45__cpo4cendE:
	.zero		1
	.type		_ZN40_INTERNAL_0dcf61c6_4_k_cu_d324bbbc_128564cuda3std6ranges3__45__cpo4swapE,@object
	.size		_ZN40_INTERNAL_0dcf61c6_4_k_cu_d324bbbc_128564cuda3std6ranges3__45__cpo4swapE,(.L_8 - _ZN40_INTERNAL_0dcf61c6_4_k_cu_d324bbbc_128564cuda3std6ranges3__45__cpo4swapE)
_ZN40_INTERNAL_0dcf61c6_4_k_cu_d324bbbc_128564cuda3std6ranges3__45__cpo4swapE:
	.zero		1
.L_8:


//--------------------- .nv.constant0._ZN7cutlass13device_kernelINS_4gemm6kernel13GemmUniversalIN4cute5tupleIJiiiiEEENS1_10collective13CollectiveMmaINS1_34MainloopSm90TmaGmmaWarpSpecializedILi3ENS5_IJNS4_1CILi2EEENSA_ILi1EEESC_EEENS1_32KernelTmaWarpSpecializedPingpongEEENS5_IJNSA_ILi64EEENSA_ILi192EEENSA_ILi128EEEEEENS_10bfloat16_tENS5_IJlSC_lEEESK_SL_NS4_8TiledMMAINS4_8MMA_AtomIJNS4_4SM904GMMA28MMA_64x192x16_F32BF16BF16_SSILNSP_5MajorE0ELSR_0ELNSP_7ScaleInE1ELSS_1EEEEEENS4_6LayoutINS5_IJSC_SC_SC_EEENS5_IJNSA_ILi0EEESX_SX_EEEEENS5_IJNS4_10UnderscoreES10_S10_EEEEENS4_13SM90_TMA_LOADENS4_14ComposedLayoutINS4_7SwizzleILi3ELi4ELi3EEENS4_18smem_ptr_flag_bitsILi16EEENSV_INS5_IJNSA_ILi8EEESG_EEENS5_IJSG_SC_EEEEEEEvNS4_8identityENS4_23SM90_TMA_LOAD_MULTICASTES1D_vS1E_EENS_8epilogue10collective6detail29Sm90TmaWarpSpecializedAdapterINS1I_15DefaultEpilogueISK_SL_SL_NS1H_6thread17LinearCombinationISK_Li1EffLNS1M_9ScaleType4KindE0ELNS_15FloatRoundStyleE2ESK_EENS1_15EpilogueDefaultEEEEEvvEEEEvNT_6ParamsE --------------------------
	.section	.nv.constant0._ZN7cutlass13device_kernelINS_4gemm6kernel13GemmUniversalIN4cute5tupleIJiiiiEEENS1_10collective13CollectiveMmaINS1_34MainloopSm90TmaGmmaWarpSpecializedILi3ENS5_IJNS4_1CILi2EEENSA_ILi1EEESC_EEENS1_32KernelTmaWarpSpecializedPingpongEEENS5_IJNSA_ILi64EEENSA_ILi192EEENSA_ILi128EEEEEENS_10bfloat16_tENS5_IJlSC_lEEESK_SL_NS4_8TiledMMAINS4_8MMA_AtomIJNS4_4SM904GMMA28MMA_64x192x16_F32BF16BF16_SSILNSP_5MajorE0ELSR_0ELNSP_7ScaleInE1ELSS_1EEEEEENS4_6LayoutINS5_IJSC_SC_SC_EEENS5_IJNSA_ILi0EEESX_SX_EEEEENS5_IJNS4_10UnderscoreES10_S10_EEEEENS4_13SM90_TMA_LOADENS4_14ComposedLayoutINS4_7SwizzleILi3ELi4ELi3EEENS4_18smem_ptr_flag_bitsILi16EEENSV_INS5_IJNSA_ILi8EEESG_EEENS5_IJSG_SC_EEEEEEEvNS4_8identityENS4_23SM90_TMA_LOAD_MULTICASTES1D_vS1E_EENS_8epilogue10collective6detail29Sm90TmaWarpSpecializedAdapterINS1I_15DefaultEpilogueISK_SL_SL_NS1H_6thread17LinearCombinationISK_Li1EffLNS1M_9ScaleType4KindE0ELNS_15FloatRoundStyleE2ESK_EENS1_15EpilogueDefaultEEEEEvvEEEEvNT_6ParamsE,"a",@progbits
	.sectionflags	@""
	.align	4
.nv.constant0._ZN7cutlass13device_kernelINS_4gemm6kernel13GemmUniversalIN4cute5tupleIJiiiiEEENS1_10collective13CollectiveMmaINS1_34MainloopSm90TmaGmmaWarpSpecializedILi3ENS5_IJNS4_1CILi2EEENSA_ILi1EEESC_EEENS1_32KernelTmaWarpSpecializedPingpongEEENS5_IJNSA_ILi64EEENSA_ILi192EEENSA_ILi128EEEEEENS_10bfloat16_tENS5_IJlSC_lEEESK_SL_NS4_8TiledMMAINS4_8MMA_AtomIJNS4_4SM904GMMA28MMA_64x192x16_F32BF16BF16_SSILNSP_5MajorE0ELSR_0ELNSP_7ScaleInE1ELSS_1EEEEEENS4_6LayoutINS5_IJSC_SC_SC_EEENS5_IJNSA_ILi0EEESX_SX_EEEEENS5_IJNS4_10UnderscoreES10_S10_EEEEENS4_13SM90_TMA_LOADENS4_14ComposedLayoutINS4_7SwizzleILi3ELi4ELi3EEENS4_18smem_ptr_flag_bitsILi16EEENSV_INS5_IJNSA_ILi8EEESG_EEENS5_IJSG_SC_EEEEEEEvNS4_8identityENS4_23SM90_TMA_LOAD_MULTICASTES1D_vS1E_EENS_8epilogue10collective6detail29Sm90TmaWarpSpecializedAdapterINS1I_15DefaultEpilogueISK_SL_SL_NS1H_6thread17LinearCombinationISK_Li1EffLNS1M_9ScaleType4KindE0ELNS_15FloatRoundStyleE2ESK_EENS1_15EpilogueDefaultEEEEEvvEEEEvNT_6ParamsE:
	.zero		1664


//--------------------- SYMBOLS --------------------------

	.type		.nv.reservedSmem.offset0,@object
	.size		.nv.reservedSmem.offset0,0x4
	.type		__assertfail,@function
